	.target	sm_90a

	.elftype	@"ET_EXEC"


//--------------------- .note.nv.tkinfo           --------------------------
	.section	.note.nv.tkinfo,"",@"SHT_NOTE"
	.sectionflags	@"SHF_NOTE_NV_TKINFO"
	.tkinfo
        /*0018*/ 	.word	0x00000002
        /*0030*/ 	.string	""
        /*0030*/ 	.string	"ptxas"
        /*0030*/ 	.string	"Cuda compilation tools, release 13.0, V13.0.88"
        /*0030*/ 	.string	"Build cuda_13.0.r13.0/compiler.36424714_0"
        /*0030*/ 	.string	"-arch sm_90a -m 64 "



//--------------------- .note.nv.cuinfo           --------------------------
	.section	.note.nv.cuinfo,"",@"SHT_NOTE"
	.sectionflags	@"SHF_NOTE_NV_CUINFO"
        /*0018*/ 	.short	0x0002
        /*001a*/ 	.short	0x005a
        /*001c*/ 	.short	0x0082
	.zero		2


//--------------------- .nv.info                  --------------------------
	.section	.nv.info,"",@"SHT_CUDA_INFO"
	.align	4


	//----- nvinfo : EIATTR_REGCOUNT
	.align		4
        /*0000*/ 	.byte	0x04, 0x2f
        /*0002*/ 	.short	(.L_12 - .L_11)
	.align		4
.L_11:
        /*0004*/ 	.word	index@(_ZN7cutlass13device_kernelINS_4gemm6kernel13GemmUniversalIN4cute5tupleIJiiiiEEENS1_10collective13CollectiveMmaINS1_37MainloopSm90TmaGmmaWarpSpecializedFP8ILi17ENS5_IJNS4_1CILi1EEESB_SB_EEENS1_35KernelTmaWarpSpecializedCooperativeEEENS5_IJNSA_ILi192EEENSA_ILi16EEENSA_ILi64EEEEEENS_12float_e4m3_tENS5_IJlSB_lEEESJ_SK_NS4_8TiledMMAINS4_8MMA_AtomIJNS4_4SM904GMMA30MMA_64x16x32_F32E4M3E4M3_SS_TNILNSO_7ScaleInE1ELSQ_1EEEEEENS4_6LayoutINS5_IJNSA_ILi2EEESB_SB_EEENS5_IJSB_NSA_ILi0EEESW_EEEEENS5_IJNS4_10UnderscoreESZ_SZ_EEEEENS4_13SM90_TMA_LOADENS4_14ComposedLayoutINS4_7SwizzleILi2ELi4ELi3EEENS4_18smem_ptr_flag_bitsILi8EEENST_INS5_IJNSA_ILi8EEESH_EEENS5_IJSH_SB_EEEEEEEvNS4_8identityES12_S1C_vS1D_EENS_8epilogue10collective6detail29Sm90TmaWarpSpecializedAdapterINS1G_15DefaultEpilogueISJ_SK_SK_NS1F_6thread17LinearCombinationISJ_Li1EffLNS1K_9ScaleType4KindE0ELNS_15FloatRoundStyleE2ESJ_EENS1_15EpilogueDefaultEEEEEvvEEEEvNT_6ParamsE)
        /*0008*/ 	.word	0x000000a8


	//----- nvinfo : EIATTR_FRAME_SIZE
	.align		4
.L_12:
        /*000c*/ 	.byte	0x04, 0x11
        /*000e*/ 	.short	(.L_14 - .L_13)
	.align		4
.L_13:
        /*0010*/ 	.word	index@(_ZN7cutlass13device_kernelINS_4gemm6kernel13GemmUniversalIN4cute5tupleIJiiiiEEENS1_10collective13CollectiveMmaINS1_37MainloopSm90TmaGmmaWarpSpecializedFP8ILi17ENS5_IJNS4_1CILi1EEESB_SB_EEENS1_35KernelTmaWarpSpecializedCooperativeEEENS5_IJNSA_ILi192EEENSA_ILi16EEENSA_ILi64EEEEEENS_12float_e4m3_tENS5_IJlSB_lEEESJ_SK_NS4_8TiledMMAINS4_8MMA_AtomIJNS4_4SM904GMMA30MMA_64x16x32_F32E4M3E4M3_SS_TNILNSO_7ScaleInE1ELSQ_1EEEEEENS4_6LayoutINS5_IJNSA_ILi2EEESB_SB_EEENS5_IJSB_NSA_ILi0EEESW_EEEEENS5_IJNS4_10UnderscoreESZ_SZ_EEEEENS4_13SM90_TMA_LOADENS4_14ComposedLayoutINS4_7SwizzleILi2ELi4ELi3EEENS4_18smem_ptr_flag_bitsILi8EEENST_INS5_IJNSA_ILi8EEESH_EEENS5_IJSH_SB_EEEEEEEvNS4_8identityES12_S1C_vS1D_EENS_8epilogue10collective6detail29Sm90TmaWarpSpecializedAdapterINS1G_15DefaultEpilogueISJ_SK_SK_NS1F_6thread17LinearCombinationISJ_Li1EffLNS1K_9ScaleType4KindE0ELNS_15FloatRoundStyleE2ESJ_EENS1_15EpilogueDefaultEEEEEvvEEEEvNT_6ParamsE)
        /*0014*/ 	.word	0x00000000


	//----- nvinfo : EIATTR_MIN_STACK_SIZE
	.align		4
.L_14:
        /*0018*/ 	.byte	0x04, 0x12
        /*001a*/ 	.short	(.L_16 - .L_15)
	.align		4
.L_15:
        /*001c*/ 	.word	index@(_ZN7cutlass13device_kernelINS_4gemm6kernel13GemmUniversalIN4cute5tupleIJiiiiEEENS1_10collective13CollectiveMmaINS1_37MainloopSm90TmaGmmaWarpSpecializedFP8ILi17ENS5_IJNS4_1CILi1EEESB_SB_EEENS1_35KernelTmaWarpSpecializedCooperativeEEENS5_IJNSA_ILi192EEENSA_ILi16EEENSA_ILi64EEEEEENS_12float_e4m3_tENS5_IJlSB_lEEESJ_SK_NS4_8TiledMMAINS4_8MMA_AtomIJNS4_4SM904GMMA30MMA_64x16x32_F32E4M3E4M3_SS_TNILNSO_7ScaleInE1ELSQ_1EEEEEENS4_6LayoutINS5_IJNSA_ILi2EEESB_SB_EEENS5_IJSB_NSA_ILi0EEESW_EEEEENS5_IJNS4_10UnderscoreESZ_SZ_EEEEENS4_13SM90_TMA_LOADENS4_14ComposedLayoutINS4_7SwizzleILi2ELi4ELi3EEENS4_18smem_ptr_flag_bitsILi8EEENST_INS5_IJNSA_ILi8EEESH_EEENS5_IJSH_SB_EEEEEEEvNS4_8identityES12_S1C_vS1D_EENS_8epilogue10collective6detail29Sm90TmaWarpSpecializedAdapterINS1G_15DefaultEpilogueISJ_SK_SK_NS1F_6thread17LinearCombinationISJ_Li1EffLNS1K_9ScaleType4KindE0ELNS_15FloatRoundStyleE2ESJ_EENS1_15EpilogueDefaultEEEEEvvEEEEvNT_6ParamsE)
        /*0020*/ 	.word	0x00000000
.L_16:


//--------------------- .nv.compat                --------------------------
	.section	.nv.compat,"",@"SHT_CUDA_COMPAT_INFO"
	.align	4
        /*0000*/ 	.byte	0x02, 0x09, 0x01, 0x00, 0x02, 0x02, 0x04, 0x00, 0x02, 0x05, 0x05, 0x00, 0x03, 0x07, 0x01, 0x01
        /*0010*/ 	.byte	0x02, 0x03, 0x01, 0x00, 0x02, 0x06, 0x01, 0x00, 0x04, 0x0b, 0x08, 0x00, 0x00, 0x00, 0x00, 0x00
        /*0020*/ 	.byte	0x00, 0x00, 0x00, 0x00


//--------------------- .nv.info._ZN7cutlass13device_kernelINS_4gemm6kernel13GemmUniversalIN4cute5tupleIJiiiiEEENS1_10collective13CollectiveMmaINS1_37MainloopSm90TmaGmmaWarpSpecializedFP8ILi17ENS5_IJNS4_1CILi1EEESB_SB_EEENS1_35KernelTmaWarpSpecializedCooperativeEEENS5_IJNSA_ILi192EEENSA_ILi16EEENSA_ILi64EEEEEENS_12float_e4m3_tENS5_IJlSB_lEEESJ_SK_NS4_8TiledMMAINS4_8MMA_AtomIJNS4_4SM904GMMA30MMA_64x16x32_F32E4M3E4M3_SS_TNILNSO_7ScaleInE1ELSQ_1EEEEEENS4_6LayoutINS5_IJNSA_ILi2EEESB_SB_EEENS5_IJSB_NSA_ILi0EEESW_EEEEENS5_IJNS4_10UnderscoreESZ_SZ_EEEEENS4_13SM90_TMA_LOADENS4_14ComposedLayoutINS4_7SwizzleILi2ELi4ELi3EEENS4_18smem_ptr_flag_bitsILi8EEENST_INS5_IJNSA_ILi8EEESH_EEENS5_IJSH_SB_EEEEEEEvNS4_8identityES12_S1C_vS1D_EENS_8epilogue10collective6detail29Sm90TmaWarpSpecializedAdapterINS1G_15DefaultEpilogueISJ_SK_SK_NS1F_6thread17LinearCombinationISJ_Li1EffLNS1K_9ScaleType4KindE0ELNS_15FloatRoundStyleE2ESJ_EENS1_15EpilogueDefaultEEEEEvvEEEEvNT_6ParamsE --------------------------
	.section	.nv.info._ZN7cutlass13device_kernelINS_4gemm6kernel13GemmUniversalIN4cute5tupleIJiiiiEEENS1_10collective13CollectiveMmaINS1_37MainloopSm90TmaGmmaWarpSpecializedFP8ILi17ENS5_IJNS4_1CILi1EEESB_SB_EEENS1_35KernelTmaWarpSpecializedCooperativeEEENS5_IJNSA_ILi192EEENSA_ILi16EEENSA_ILi64EEEEEENS_12float_e4m3_tENS5_IJlSB_lEEESJ_SK_NS4_8TiledMMAINS4_8MMA_AtomIJNS4_4SM904GMMA30MMA_64x16x32_F32E4M3E4M3_SS_TNILNSO_7ScaleInE1ELSQ_1EEEEEENS4_6LayoutINS5_IJNSA_ILi2EEESB_SB_EEENS5_IJSB_NSA_ILi0EEESW_EEEEENS5_IJNS4_10UnderscoreESZ_SZ_EEEEENS4_13SM90_TMA_LOADENS4_14ComposedLayoutINS4_7SwizzleILi2ELi4ELi3EEENS4_18smem_ptr_flag_bitsILi8EEENST_INS5_IJNSA_ILi8EEESH_EEENS5_IJSH_SB_EEEEEEEvNS4_8identityES12_S1C_vS1D_EENS_8epilogue10collective6detail29Sm90TmaWarpSpecializedAdapterINS1G_15DefaultEpilogueISJ_SK_SK_NS1F_6thread17LinearCombinationISJ_Li1EffLNS1K_9ScaleType4KindE0ELNS_15FloatRoundStyleE2ESJ_EENS1_15EpilogueDefaultEEEEEvvEEEEvNT_6ParamsE,"",@"SHT_CUDA_INFO"
	.sectionflags	@""
	.align	4


	//----- nvinfo : EIATTR_CUDA_API_VERSION
	.align		4
        /*0000*/ 	.byte	0x04, 0x37
        /*0002*/ 	.short	(.L_18 - .L_17)
.L_17:
        /*0004*/ 	.word	0x00000082


	//----- nvinfo : EIATTR_KPARAM_INFO
	.align		4
.L_18:
        /*0008*/ 	.byte	0x04, 0x17
        /*000a*/ 	.short	(.L_20 - .L_19)
.L_19:
        /*000c*/ 	.word	0x00000000
        /*0010*/ 	.short	0x0000
        /*0012*/ 	.short	0x0070
        /*0014*/ 	.byte	0x00, 0xf0, 0x01, 0x10


	//----- nvinfo : EIATTR_SPARSE_MMA_MASK
	.align		4
.L_20:
        /*0018*/ 	.byte	0x03, 0x50
        /*001a*/ 	.short	0x0000


	//----- nvinfo : EIATTR_MAXREG_COUNT
	.align		4
        /*001c*/ 	.byte	0x03, 0x1b
        /*001e*/ 	.short	0x00a8


	//----- nvinfo : EIATTR_NUM_BARRIERS
	.align		4
        /*0020*/ 	.byte	0x02, 0x4c
        /*0022*/ 	.byte	0x01
	.zero		1


	//----- nvinfo : EIATTR_MERCURY_ISA_VERSION
	.align		4
        /*0024*/ 	.byte	0x03, 0x5f
        /*0026*/ 	.short	0x0101


	//----- nvinfo : EIATTR_INT_WARP_WIDE_INSTR_OFFSETS
	.align		4
        /*0028*/ 	.byte	0x04, 0x31
        /*002a*/ 	.short	(.L_22 - .L_21)


	//   ....[0]....
.L_21:
        /*002c*/ 	.word	0x00000590


	//   ....[1]....
        /*0030*/ 	.word	0x000005a0


	//   ....[2]....
        /*0034*/ 	.word	0x000006a0


	//----- nvinfo : EIATTR_COOP_GROUP_MASK_REGIDS
	.align		4
.L_22:
        /*0038*/ 	.byte	0x04, 0x29
        /*003a*/ 	.short	(.L_24 - .L_23)


	//   ....[0]....
.L_23:
        /*003c*/ 	.word	0xffffffff


	//   ....[1]....
        /*0040*/ 	.word	0xffffffff


	//   ....[2]....
        /*0044*/ 	.word	0xffffffff


	//   ....[3]....
        /*0048*/ 	.word	0xffffffff


	//   ....[4]....
        /*004c*/ 	.word	0xffffffff


	//----- nvinfo : EIATTR_COOP_GROUP_INSTR_OFFSETS
	.align		4
.L_24:
        /*0050*/ 	.byte	0x04, 0x28
        /*0052*/ 	.short	(.L_26 - .L_25)


	//   ....[0]....
.L_25:
        /*0054*/ 	.word	0x00000060


	//   ....[1]....
        /*0058*/ 	.word	0x00000070


	//   ....[2]....
        /*005c*/ 	.word	0x00000130


	//   ....[3]....
        /*0060*/ 	.word	0x00000490


	//   ....[4]....
        /*0064*/ 	.word	0x000011c0


	//----- nvinfo : EIATTR_REG_RECONFIG
	.align		4
.L_26:
        /*0068*/ 	.byte	0x01, 0x54
	.zero		2


	//----- nvinfo : EIATTR_MBARRIER_INSTR_OFFSETS
	.align		4
        /*006c*/ 	.byte	0x04, 0x39
        /*006e*/ 	.short	(.L_28 - .L_27)


	//   ....[0]....
.L_27:
        /*0070*/ 	.word	0x00000250
        /*0074*/ 	.word	0x000000ff
        /*0078*/ 	.word	0x00000000
        /*007c*/ 	.short	0x0100
        /*007e*/ 	.byte	0x08
	.zero		1


	//   ....[1]....
        /*0080*/ 	.word	0x00000260
        /*0084*/ 	.word	0x000000ff
        /*0088*/ 	.word	0x00000088
        /*008c*/ 	.short	0x0100
        /*008e*/ 	.byte	0x08
	.zero		1


	//   ....[2]....
        /*0090*/ 	.word	0x00000270
        /*0094*/ 	.word	0x000000ff
        /*0098*/ 	.word	0x00000008
        /*009c*/ 	.short	0x0100
        /*009e*/ 	.byte	0x08
	.zero		1


	//   ....[3]....
        /*00a0*/ 	.word	0x00000280
        /*00a4*/ 	.word	0x000000ff
        /*00a8*/ 	.word	0x00000090
        /*00ac*/ 	.short	0x0100
        /*00ae*/ 	.byte	0x08
	.zero		1


	//   ....[4]....
        /*00b0*/ 	.word	0x00000290
        /*00b4*/ 	.word	0x000000ff
        /*00b8*/ 	.word	0x00000010
        /*00bc*/ 	.short	0x0100
        /*00be*/ 	.byte	0x08
	.zero		1


	//   ....[5]....
        /*00c0*/ 	.word	0x000002a0
        /*00c4*/ 	.word	0x000000ff
        /*00c8*/ 	.word	0x00000098
        /*00cc*/ 	.short	0x0100
        /*00ce*/ 	.byte	0x08
	.zero		1


	//   ....[6]....
        /*00d0*/ 	.word	0x000002b0
        /*00d4*/ 	.word	0x000000ff
        /*00d8*/ 	.word	0x00000018
        /*00dc*/ 	.short	0x0100
        /*00de*/ 	.byte	0x08
	.zero		1


	//   ....[7]....
        /*00e0*/ 	.word	0x000002c0
        /*00e4*/ 	.word	0x000000ff
        /*00e8*/ 	.word	0x000000a0
        /*00ec*/ 	.short	0x0100
        /*00ee*/ 	.byte	0x08
	.zero		1


	//   ....[8]....
        /*00f0*/ 	.word	0x000002d0
        /*00f4*/ 	.word	0x000000ff
        /*00f8*/ 	.word	0x00000020
        /*00fc*/ 	.short	0x0100
        /*00fe*/ 	.byte	0x08
	.zero		1


	//   ....[9]....
        /*0100*/ 	.word	0x000002e0
        /*0104*/ 	.word	0x000000ff
        /*0108*/ 	.word	0x000000a8
        /*010c*/ 	.short	0x0100
        /*010e*/ 	.byte	0x08
	.zero		1


	//   ....[10]....
        /*0110*/ 	.word	0x000002f0
        /*0114*/ 	.word	0x000000ff
        /*0118*/ 	.word	0x00000028
        /*011c*/ 	.short	0x0100
        /*011e*/ 	.byte	0x08
	.zero		1


	//   ....[11]....
        /*0120*/ 	.word	0x00000300
        /*0124*/ 	.word	0x000000ff
        /*0128*/ 	.word	0x000000b0
        /*012c*/ 	.short	0x0100
        /*012e*/ 	.byte	0x08
	.zero		1


	//   ....[12]....
        /*0130*/ 	.word	0x00000310
        /*0134*/ 	.word	0x000000ff
        /*0138*/ 	.word	0x00000030
        /*013c*/ 	.short	0x0100
        /*013e*/ 	.byte	0x08
	.zero		1


	//   ....[13]....
        /*0140*/ 	.word	0x00000320
        /*0144*/ 	.word	0x000000ff
        /*0148*/ 	.word	0x000000b8
        /*014c*/ 	.short	0x0100
        /*014e*/ 	.byte	0x08
	.zero		1


	//   ....[14]....
        /*0150*/ 	.word	0x00000330
        /*0154*/ 	.word	0x000000ff
        /*0158*/ 	.word	0x00000038
        /*015c*/ 	.short	0x0100
        /*015e*/ 	.byte	0x08
	.zero		1


	//   ....[15]....
        /*0160*/ 	.word	0x00000340
        /*0164*/ 	.word	0x000000ff
        /*0168*/ 	.word	0x000000c0
        /*016c*/ 	.short	0x0100
        /*016e*/ 	.byte	0x08
	.zero		1


	//   ....[16]....
        /*0170*/ 	.word	0x00000350
        /*0174*/ 	.word	0x000000ff
        /*0178*/ 	.word	0x00000040
        /*017c*/ 	.short	0x0100
        /*017e*/ 	.byte	0x08
	.zero		1


	//   ....[17]....
        /*0180*/ 	.word	0x00000360
        /*0184*/ 	.word	0x000000ff
        /*0188*/ 	.word	0x000000c8
        /*018c*/ 	.short	0x0100
        /*018e*/ 	.byte	0x08
	.zero		1


	//   ....[18]....
        /*0190*/ 	.word	0x00000370
        /*0194*/ 	.word	0x000000ff
        /*0198*/ 	.word	0x00000048
        /*019c*/ 	.short	0x0100
        /*019e*/ 	.byte	0x08
	.zero		1


	//   ....[19]....
        /*01a0*/ 	.word	0x00000380
        /*01a4*/ 	.word	0x000000ff
        /*01a8*/ 	.word	0x000000d0
        /*01ac*/ 	.short	0x0100
        /*01ae*/ 	.byte	0x08
	.zero		1


	//   ....[20]....
        /*01b0*/ 	.word	0x00000390
        /*01b4*/ 	.word	0x000000ff
        /*01b8*/ 	.word	0x00000050
        /*01bc*/ 	.short	0x0100
        /*01be*/ 	.byte	0x08
	.zero		1


	//   ....[21]....
        /*01c0*/ 	.word	0x000003a0
        /*01c4*/ 	.word	0x000000ff
        /*01c8*/ 	.word	0x000000d8
        /*01cc*/ 	.short	0x0100
        /*01ce*/ 	.byte	0x08
	.zero		1


	//   ....[22]....
        /*01d0*/ 	.word	0x000003b0
        /*01d4*/ 	.word	0x000000ff
        /*01d8*/ 	.word	0x00000058
        /*01dc*/ 	.short	0x0100
        /*01de*/ 	.byte	0x08
	.zero		1


	//   ....[23]....
        /*01e0*/ 	.word	0x000003c0
        /*01e4*/ 	.word	0x000000ff
        /*01e8*/ 	.word	0x000000e0
        /*01ec*/ 	.short	0x0100
        /*01ee*/ 	.byte	0x08
	.zero		1


	//   ....[24]....
        /*01f0*/ 	.word	0x000003d0
        /*01f4*/ 	.word	0x000000ff
        /*01f8*/ 	.word	0x00000060
        /*01fc*/ 	.short	0x0100
        /*01fe*/ 	.byte	0x08
	.zero		1


	//   ....[25]....
        /*0200*/ 	.word	0x000003e0
        /*0204*/ 	.word	0x000000ff
        /*0208*/ 	.word	0x000000e8
        /*020c*/ 	.short	0x0100
        /*020e*/ 	.byte	0x08
	.zero		1


	//   ....[26]....
        /*0210*/ 	.word	0x000003f0
        /*0214*/ 	.word	0x000000ff
        /*0218*/ 	.word	0x00000068
        /*021c*/ 	.short	0x0100
        /*021e*/ 	.byte	0x08
	.zero		1


	//   ....[27]....
        /*0220*/ 	.word	0x00000400
        /*0224*/ 	.word	0x000000ff
        /*0228*/ 	.word	0x000000f0
        /*022c*/ 	.short	0x0100
        /*022e*/ 	.byte	0x08
	.zero		1


	//   ....[28]....
        /*0230*/ 	.word	0x00000410
        /*0234*/ 	.word	0x000000ff
        /*0238*/ 	.word	0x00000070
        /*023c*/ 	.short	0x0100
        /*023e*/ 	.byte	0x08
	.zero		1


	//   ....[29]....
        /*0240*/ 	.word	0x00000420
        /*0244*/ 	.word	0x000000ff
        /*0248*/ 	.word	0x000000f8
        /*024c*/ 	.short	0x0100
        /*024e*/ 	.byte	0x08
	.zero		1


	//   ....[30]....
        /*0250*/ 	.word	0x00000430
        /*0254*/ 	.word	0x000000ff
        /*0258*/ 	.word	0x00000078
        /*025c*/ 	.short	0x0100
        /*025e*/ 	.byte	0x08
	.zero		1


	//   ....[31]....
        /*0260*/ 	.word	0x00000440
        /*0264*/ 	.word	0x000000ff
        /*0268*/ 	.word	0x00000100
        /*026c*/ 	.short	0x0100
        /*026e*/ 	.byte	0x08
	.zero		1


	//   ....[32]....
        /*0270*/ 	.word	0x00000450
        /*0274*/ 	.word	0x000000ff
        /*0278*/ 	.word	0x00000080
        /*027c*/ 	.short	0x0100
        /*027e*/ 	.byte	0x08
	.zero		1


	//   ....[33]....
        /*0280*/ 	.word	0x00000460
        /*0284*/ 	.word	0x000000ff
        /*0288*/ 	.word	0x00000108
        /*028c*/ 	.short	0x0100
        /*028e*/ 	.byte	0x08
	.zero		1


	//   ....[34]....
        /*0290*/ 	.word	0x00000710
        /*0294*/ 	.word	0x000000ff
        /*0298*/ 	.word	0x00000120
        /*029c*/ 	.short	0x0100
        /*029e*/ 	.byte	0x06
	.zero		1


	//   ....[35]....
        /*02a0*/ 	.word	0x00000780
        /*02a4*/ 	.word	0x000000ff
        /*02a8*/ 	.word	0x00000128
        /*02ac*/ 	.short	0x0100
        /*02ae*/ 	.byte	0x06
	.zero		1


	//   ....[36]....
        /*02b0*/ 	.word	0x00001400
        /*02b4*/ 	.word	0x000000ff
        /*02b8*/ 	.word	0x00000000
        /*02bc*/ 	.short	0x010a
        /*02be*/ 	.byte	0x06
	.zero		1


	//   ....[37]....
        /*02c0*/ 	.word	0x00001440
        /*02c4*/ 	.word	0x000000ff
        /*02c8*/ 	.word	0x00000000
        /*02cc*/ 	.short	0x010a
        /*02ce*/ 	.byte	0x06
	.zero		1


	//   ....[38]....
        /*02d0*/ 	.word	0x000019a0
        /*02d4*/ 	.word	0x000000ff
        /*02d8*/ 	.word	0x00000000
        /*02dc*/ 	.short	0x010a
        /*02de*/ 	.byte	0x0c
	.zero		1


	//   ....[39]....
        /*02e0*/ 	.word	0x000019e0
        /*02e4*/ 	.word	0x000000ff
        /*02e8*/ 	.word	0x00000000
        /*02ec*/ 	.short	0x010a
        /*02ee*/ 	.byte	0x0c
	.zero		1


	//   ....[40]....
        /*02f0*/ 	.word	0x00001db0
        /*02f4*/ 	.word	0x000000ff
        /*02f8*/ 	.word	0x00000000
        /*02fc*/ 	.short	0x0101
        /*02fe*/ 	.byte	0x08
	.zero		1


	//   ....[41]....
        /*0300*/ 	.word	0x00002100
        /*0304*/ 	.word	0x000000ff
        /*0308*/ 	.word	0x00000000
        /*030c*/ 	.short	0x0101
        /*030e*/ 	.byte	0x08
	.zero		1


	//   ....[42]....
        /*0310*/ 	.word	0x00004960
        /*0314*/ 	.word	0x0000000e
        /*0318*/ 	.word	0x00000088
        /*031c*/ 	.short	0x010a
        /*031e*/ 	.byte	0x3f
	.zero		1


	//   ....[43]....
        /*0320*/ 	.word	0x00004cf0
        /*0324*/ 	.word	0x00000005
        /*0328*/ 	.word	0x00000128
        /*032c*/ 	.short	0x0101
        /*032e*/ 	.byte	0x3f
	.zero		1


	//   ....[44]....
        /*0330*/ 	.word	0x00005420
        /*0334*/ 	.word	0x00000005
        /*0338*/ 	.word	0x00000000
        /*033c*/ 	.short	0x010a
        /*033e*/ 	.byte	0x3f
	.zero		1


	//   ....[45]....
        /*0340*/ 	.word	0x000054a0
        /*0344*/ 	.word	0x00000007
        /*0348*/ 	.word	0x00000000
        /*034c*/ 	.short	0x010a
        /*034e*/ 	.byte	0x3f
	.zero		1


	//   ....[46]....
        /*0350*/ 	.word	0x00005530
        /*0354*/ 	.word	0x00000006
        /*0358*/ 	.word	0x00000000
        /*035c*/ 	.short	0x010a
        /*035e*/ 	.byte	0x3f
	.zero		1


	//   ....[47]....
        /*0360*/ 	.word	0x000055c0
        /*0364*/ 	.word	0x00000009
        /*0368*/ 	.word	0x00000000
        /*036c*/ 	.short	0x010a
        /*036e*/ 	.byte	0x3f
	.zero		1


	//   ....[48]....
        /*0370*/ 	.word	0x00005650
        /*0374*/ 	.word	0x00000006
        /*0378*/ 	.word	0x00000000
        /*037c*/ 	.short	0x010a
        /*037e*/ 	.byte	0x3f
	.zero		1


	//   ....[49]....
        /*0380*/ 	.word	0x000056e0
        /*0384*/ 	.word	0x00000009
        /*0388*/ 	.word	0x00000000
        /*038c*/ 	.short	0x010a
        /*038e*/ 	.byte	0x3f
	.zero		1


	//   ....[50]....
        /*0390*/ 	.word	0x00005770
        /*0394*/ 	.word	0x00000006
        /*0398*/ 	.word	0x00000000
        /*039c*/ 	.short	0x010a
        /*039e*/ 	.byte	0x3f
	.zero		1


	//   ....[51]....
        /*03a0*/ 	.word	0x00005800
        /*03a4*/ 	.word	0x00000009
        /*03a8*/ 	.word	0x00000000
        /*03ac*/ 	.short	0x010a
        /*03ae*/ 	.byte	0x3f
	.zero		1


	//   ....[52]....
        /*03b0*/ 	.word	0x00005890
        /*03b4*/ 	.word	0x00000006
        /*03b8*/ 	.word	0x00000000
        /*03bc*/ 	.short	0x010a
        /*03be*/ 	.byte	0x3f
	.zero		1


	//   ....[53]....
        /*03c0*/ 	.word	0x00005920
        /*03c4*/ 	.word	0x00000009
        /*03c8*/ 	.word	0x00000000
        /*03cc*/ 	.short	0x010a
        /*03ce*/ 	.byte	0x3f
	.zero		1


	//   ....[54]....
        /*03d0*/ 	.word	0x000059b0
        /*03d4*/ 	.word	0x00000006
        /*03d8*/ 	.word	0x00000000
        /*03dc*/ 	.short	0x010a
        /*03de*/ 	.byte	0x3f
	.zero		1


	//   ....[55]....
        /*03e0*/ 	.word	0x00005a40
        /*03e4*/ 	.word	0x00000009
        /*03e8*/ 	.word	0x00000000
        /*03ec*/ 	.short	0x010a
        /*03ee*/ 	.byte	0x3f
	.zero		1


	//   ....[56]....
        /*03f0*/ 	.word	0x00005ad0
        /*03f4*/ 	.word	0x00000006
        /*03f8*/ 	.word	0x00000000
        /*03fc*/ 	.short	0x010a
        /*03fe*/ 	.byte	0x3f
	.zero		1


	//   ....[57]....
        /*0400*/ 	.word	0x00005b60
        /*0404*/ 	.word	0x00000009
        /*0408*/ 	.word	0x00000000
        /*040c*/ 	.short	0x010a
        /*040e*/ 	.byte	0x3f
	.zero		1


	//   ....[58]....
        /*0410*/ 	.word	0x00005bf0
        /*0414*/ 	.word	0x00000008
        /*0418*/ 	.word	0x00000000
        /*041c*/ 	.short	0x010a
        /*041e*/ 	.byte	0x3f
	.zero		1


	//   ....[59]....
        /*0420*/ 	.word	0x00005c80
        /*0424*/ 	.word	0x0000000b
        /*0428*/ 	.word	0x00000000
        /*042c*/ 	.short	0x010a
        /*042e*/ 	.byte	0x3f
	.zero		1


	//   ....[60]....
        /*0430*/ 	.word	0x00005d10
        /*0434*/ 	.word	0x00000003
        /*0438*/ 	.word	0x00000000
        /*043c*/ 	.short	0x010a
        /*043e*/ 	.byte	0x3f
	.zero		1


	//   ....[61]....
        /*0440*/ 	.word	0x00005d80
        /*0444*/ 	.word	0x00000003
        /*0448*/ 	.word	0x00000000
        /*044c*/ 	.short	0x010a
        /*044e*/ 	.byte	0x3f
	.zero		1


	//   ....[62]....
        /*0450*/ 	.word	0x00005de0
        /*0454*/ 	.word	0x00000004
        /*0458*/ 	.word	0x00000000
        /*045c*/ 	.short	0x010a
        /*045e*/ 	.byte	0x3f
	.zero		1


	//   ....[63]....
        /*0460*/ 	.word	0x00005eb0
        /*0464*/ 	.word	0x0000000e
        /*0468*/ 	.word	0x00000088
        /*046c*/ 	.short	0x010a
        /*046e*/ 	.byte	0x3f
	.zero		1


	//   ....[64]....
        /*0470*/ 	.word	0x00005f90
        /*0474*/ 	.word	0x00000005
        /*0478*/ 	.word	0x00000000
        /*047c*/ 	.short	0x010a
        /*047e*/ 	.byte	0x3f
	.zero		1


	//   ....[65]....
        /*0480*/ 	.word	0x00005fe0
        /*0484*/ 	.word	0x00000007
        /*0488*/ 	.word	0x00000000
        /*048c*/ 	.short	0x010a
        /*048e*/ 	.byte	0x3f
	.zero		1


	//   ....[66]....
        /*0490*/ 	.word	0x00006030
        /*0494*/ 	.word	0x00000006
        /*0498*/ 	.word	0x00000000
        /*049c*/ 	.short	0x010a
        /*049e*/ 	.byte	0x3f
	.zero		1


	//   ....[67]....
        /*04a0*/ 	.word	0x00006080
        /*04a4*/ 	.word	0x00000009
        /*04a8*/ 	.word	0x00000000
        /*04ac*/ 	.short	0x010a
        /*04ae*/ 	.byte	0x3f
	.zero		1


	//   ....[68]....
        /*04b0*/ 	.word	0x000060d0
        /*04b4*/ 	.word	0x00000006
        /*04b8*/ 	.word	0x00000000
        /*04bc*/ 	.short	0x010a
        /*04be*/ 	.byte	0x3f
	.zero		1


	//   ....[69]....
        /*04c0*/ 	.word	0x00006120
        /*04c4*/ 	.word	0x00000009
        /*04c8*/ 	.word	0x00000000
        /*04cc*/ 	.short	0x010a
        /*04ce*/ 	.byte	0x3f
	.zero		1


	//   ....[70]....
        /*04d0*/ 	.word	0x00006170
        /*04d4*/ 	.word	0x00000006
        /*04d8*/ 	.word	0x00000000
        /*04dc*/ 	.short	0x010a
        /*04de*/ 	.byte	0x3f
	.zero		1


	//   ....[71]....
        /*04e0*/ 	.word	0x000061c0
        /*04e4*/ 	.word	0x00000009
        /*04e8*/ 	.word	0x00000000
        /*04ec*/ 	.short	0x010a
        /*04ee*/ 	.byte	0x3f
	.zero		1


	//   ....[72]....
        /*04f0*/ 	.word	0x00006210
        /*04f4*/ 	.word	0x00000006
        /*04f8*/ 	.word	0x00000000
        /*04fc*/ 	.short	0x010a
        /*04fe*/ 	.byte	0x3f
	.zero		1


	//   ....[73]....
        /*0500*/ 	.word	0x00006260
        /*0504*/ 	.word	0x00000009
        /*0508*/ 	.word	0x00000000
        /*050c*/ 	.short	0x010a
        /*050e*/ 	.byte	0x3f
	.zero		1


	//   ....[74]....
        /*0510*/ 	.word	0x000062b0
        /*0514*/ 	.word	0x00000006
        /*0518*/ 	.word	0x00000000
        /*051c*/ 	.short	0x010a
        /*051e*/ 	.byte	0x3f
	.zero		1


	//   ....[75]....
        /*0520*/ 	.word	0x00006300
        /*0524*/ 	.word	0x00000009
        /*0528*/ 	.word	0x00000000
        /*052c*/ 	.short	0x010a
        /*052e*/ 	.byte	0x3f
	.zero		1


	//   ....[76]....
        /*0530*/ 	.word	0x00006350
        /*0534*/ 	.word	0x00000006
        /*0538*/ 	.word	0x00000000
        /*053c*/ 	.short	0x010a
        /*053e*/ 	.byte	0x3f
	.zero		1


	//   ....[77]....
        /*0540*/ 	.word	0x000063a0
        /*0544*/ 	.word	0x00000009
        /*0548*/ 	.word	0x00000000
        /*054c*/ 	.short	0x010a
        /*054e*/ 	.byte	0x3f
	.zero		1


	//   ....[78]....
        /*0550*/ 	.word	0x000063f0
        /*0554*/ 	.word	0x00000008
        /*0558*/ 	.word	0x00000000
        /*055c*/ 	.short	0x010a
        /*055e*/ 	.byte	0x3f
	.zero		1


	//   ....[79]....
        /*0560*/ 	.word	0x00006440
        /*0564*/ 	.word	0x0000000b
        /*0568*/ 	.word	0x00000000
        /*056c*/ 	.short	0x010a
        /*056e*/ 	.byte	0x3f
	.zero		1


	//----- nvinfo : EIATTR_NUM_MBARRIERS
	.align		4
.L_28:
        /*0570*/ 	.byte	0x03, 0x38
        /*0572*/ 	.short	0x0024


	//----- nvinfo : EIATTR_EXIT_INSTR_OFFSETS
	.align		4
        /*0574*/ 	.byte	0x04, 0x1c
        /*0576*/ 	.short	(.L_30 - .L_29)


	//   ....[0]....
.L_29:
        /*0578*/ 	.word	0x000007d0


	//   ....[1]....
        /*057c*/ 	.word	0x00001090


	//   ....[2]....
        /*0580*/ 	.word	0x00003fc0


	//   ....[3]....
        /*0584*/ 	.word	0x00004600


	//   ....[4]....
        /*0588*/ 	.word	0x00005d60


	//----- nvinfo : EIATTR_MAX_THREADS
	.align		4
.L_30:
        /*058c*/ 	.byte	0x04, 0x05
        /*058e*/ 	.short	(.L_32 - .L_31)
.L_31:
        /*0590*/ 	.word	0x00000180
        /*0594*/ 	.word	0x00000001
        /*0598*/ 	.word	0x00000001


	//----- nvinfo : EIATTR_CRS_STACK_SIZE
	.align		4
.L_32:
        /*059c*/ 	.byte	0x04, 0x1e
        /*059e*/ 	.short	(.L_34 - .L_33)
.L_33:
        /*05a0*/ 	.word	0x00000000


	//----- nvinfo : EIATTR_CBANK_PARAM_SIZE
	.align		4
.L_34:
        /*05a4*/ 	.byte	0x03, 0x19
        /*05a6*/ 	.short	0x0470


	//----- nvinfo : EIATTR_PARAM_CBANK
	.align		4
        /*05a8*/ 	.byte	0x04, 0x0a
        /*05aa*/ 	.short	(.L_36 - .L_35)
	.align		4
.L_35:
        /*05ac*/ 	.word	index@(.nv.constant0._ZN7cutlass13device_kernelINS_4gemm6kernel13GemmUniversalIN4cute5tupleIJiiiiEEENS1_10collective13CollectiveMmaINS1_37MainloopSm90TmaGmmaWarpSpecializedFP8ILi17ENS5_IJNS4_1CILi1EEESB_SB_EEENS1_35KernelTmaWarpSpecializedCooperativeEEENS5_IJNSA_ILi192EEENSA_ILi16EEENSA_ILi64EEEEEENS_12float_e4m3_tENS5_IJlSB_lEEESJ_SK_NS4_8TiledMMAINS4_8MMA_AtomIJNS4_4SM904GMMA30MMA_64x16x32_F32E4M3E4M3_SS_TNILNSO_7ScaleInE1ELSQ_1EEEEEENS4_6LayoutINS5_IJNSA_ILi2EEESB_SB_EEENS5_IJSB_NSA_ILi0EEESW_EEEEENS5_IJNS4_10UnderscoreESZ_SZ_EEEEENS4_13SM90_TMA_LOADENS4_14ComposedLayoutINS4_7SwizzleILi2ELi4ELi3EEENS4_18smem_ptr_flag_bitsILi8EEENST_INS5_IJNSA_ILi8EEESH_EEENS5_IJSH_SB_EEEEEEEvNS4_8identityES12_S1C_vS1D_EENS_8epilogue10collective6detail29Sm90TmaWarpSpecializedAdapterINS1G_15DefaultEpilogueISJ_SK_SK_NS1F_6thread17LinearCombinationISJ_Li1EffLNS1K_9ScaleType4KindE0ELNS_15FloatRoundStyleE2ESJ_EENS1_15EpilogueDefaultEEEEEvvEEEEvNT_6ParamsE)
        /*05b0*/ 	.short	0x0210
        /*05b2*/ 	.short	0x0470


	//----- nvinfo : EIATTR_SW_WAR
	.align		4
.L_36:
        /*05b4*/ 	.byte	0x04, 0x36
        /*05b6*/ 	.short	(.L_38 - .L_37)
.L_37:
        /*05b8*/ 	.word	0x00000008
.L_38:


//--------------------- .nv.callgraph             --------------------------
	.section	.nv.callgraph,"",@"SHT_CUDA_CALLGRAPH"
	.align	4
	.sectionentsize	8
	.align		4
        /*0000*/ 	.word	0x00000000
	.align		4
        /*0004*/ 	.word	0xffffffff
	.align		4
        /*0008*/ 	.word	0x00000000
	.align		4
        /*000c*/ 	.word	0xfffffffe
	.align		4
        /*0010*/ 	.word	0x00000000
	.align		4
        /*0014*/ 	.word	0xfffffffd
	.align		4
        /*0018*/ 	.word	0x00000000
	.align		4
        /*001c*/ 	.word	0xfffffffc


//--------------------- .nv.constant4             --------------------------
	.section	.nv.constant4,"a",@progbits
	.align	8
	.align		8
.nv.constant4:
        /*0000*/ 	.dword	_ZN40_INTERNAL_29753f1a_4_k_cu_c6643949_104244cuda3std3__45__cpo5beginE
	.align		8
        /*0008*/ 	.dword	_ZN40_INTERNAL_29753f1a_4_k_cu_c6643949_104244cuda3std3__45__cpo3endE
	.align		8
        /*0010*/ 	.dword	_ZN40_INTERNAL_29753f1a_4_k_cu_c6643949_104244cuda3std3__45__cpo6cbeginE
	.align		8
        /*0018*/ 	.dword	_ZN40_INTERNAL_29753f1a_4_k_cu_c6643949_104244cuda3std3__45__cpo4cendE
	.align		8
        /*0020*/ 	.dword	_ZN40_INTERNAL_29753f1a_4_k_cu_c6643949_104244cuda3std3__442_GLOBAL__N__29753f1a_4_k_cu_c6643949_104246ignoreE
	.align		8
        /*0028*/ 	.dword	_ZN40_INTERNAL_29753f1a_4_k_cu_c6643949_104244cuda3std3__419piecewise_constructE
	.align		8
        /*0030*/ 	.dword	_ZN40_INTERNAL_29753f1a_4_k_cu_c6643949_104244cuda3std3__48in_placeE
	.align		8
        /*0038*/ 	.dword	_ZN40_INTERNAL_29753f1a_4_k_cu_c6643949_104244cuda3std6ranges3__45__cpo4swapE
	.align		8
        /*0040*/ 	.dword	_ZN40_INTERNAL_29753f1a_4_k_cu_c6643949_104244cuda3std6ranges3__45__cpo9iter_moveE
	.align		8
        /*0048*/ 	.dword	_ZN40_INTERNAL_29753f1a_4_k_cu_c6643949_104244cute7productE
	.align		8
        /*0050*/ 	.dword	_ZN40_INTERNAL_29753f1a_4_k_cu_c6643949_104244cute1_E


//--------------------- .text._ZN7cutlass13device_kernelINS_4gemm6kernel13GemmUniversalIN4cute5tupleIJiiiiEEENS1_10collective13CollectiveMmaINS1_37MainloopSm90TmaGmmaWarpSpecializedFP8ILi17ENS5_IJNS4_1CILi1EEESB_SB_EEENS1_35KernelTmaWarpSpecializedCooperativeEEENS5_IJNSA_ILi192EEENSA_ILi16EEENSA_ILi64EEEEEENS_12float_e4m3_tENS5_IJlSB_lEEESJ_SK_NS4_8TiledMMAINS4_8MMA_AtomIJNS4_4SM904GMMA30MMA_64x16x32_F32E4M3E4M3_SS_TNILNSO_7ScaleInE1ELSQ_1EEEEEENS4_6LayoutINS5_IJNSA_ILi2EEESB_SB_EEENS5_IJSB_NSA_ILi0EEESW_EEEEENS5_IJNS4_10UnderscoreESZ_SZ_EEEEENS4_13SM90_TMA_LOADENS4_14ComposedLayoutINS4_7SwizzleILi2ELi4ELi3EEENS4_18smem_ptr_flag_bitsILi8EEENST_INS5_IJNSA_ILi8EEESH_EEENS5_IJSH_SB_EEEEEEEvNS4_8identityES12_S1C_vS1D_EENS_8epilogue10collective6detail29Sm90TmaWarpSpecializedAdapterINS1G_15DefaultEpilogueISJ_SK_SK_NS1F_6thread17LinearCombinationISJ_Li1EffLNS1K_9ScaleType4KindE0ELNS_15FloatRoundStyleE2ESJ_EENS1_15EpilogueDefaultEEEEEvvEEEEvNT_6ParamsE --------------------------
	.section	.text._ZN7cutlass13device_kernelINS_4gemm6kernel13GemmUniversalIN4cute5tupleIJiiiiEEENS1_10collective13CollectiveMmaINS1_37MainloopSm90TmaGmmaWarpSpecializedFP8ILi17ENS5_IJNS4_1CILi1EEESB_SB_EEENS1_35KernelTmaWarpSpecializedCooperativeEEENS5_IJNSA_ILi192EEENSA_ILi16EEENSA_ILi64EEEEEENS_12float_e4m3_tENS5_IJlSB_lEEESJ_SK_NS4_8TiledMMAINS4_8MMA_AtomIJNS4_4SM904GMMA30MMA_64x16x32_F32E4M3E4M3_SS_TNILNSO_7ScaleInE1ELSQ_1EEEEEENS4_6LayoutINS5_IJNSA_ILi2EEESB_SB_EEENS5_IJSB_NSA_ILi0EEESW_EEEEENS5_IJNS4_10UnderscoreESZ_SZ_EEEEENS4_13SM90_TMA_LOADENS4_14ComposedLayoutINS4_7SwizzleILi2ELi4ELi3EEENS4_18smem_ptr_flag_bitsILi8EEENST_INS5_IJNSA_ILi8EEESH_EEENS5_IJSH_SB_EEEEEEEvNS4_8identityES12_S1C_vS1D_EENS_8epilogue10collective6detail29Sm90TmaWarpSpecializedAdapterINS1G_15DefaultEpilogueISJ_SK_SK_NS1F_6thread17LinearCombinationISJ_Li1EffLNS1K_9ScaleType4KindE0ELNS_15FloatRoundStyleE2ESJ_EENS1_15EpilogueDefaultEEEEEvvEEEEvNT_6ParamsE,"ax",@progbits
	.align	128
.text._ZN7cutlass13device_kernelINS_4gemm6kernel13GemmUniversalIN4cute5tupleIJiiiiEEENS1_10collective13CollectiveMmaINS1_37MainloopSm90TmaGmmaWarpSpecializedFP8ILi17ENS5_IJNS4_1CILi1EEESB_SB_EEENS1_35KernelTmaWarpSpecializedCooperativeEEENS5_IJNSA_ILi192EEENSA_ILi16EEENSA_ILi64EEEEEENS_12float_e4m3_tENS5_IJlSB_lEEESJ_SK_NS4_8TiledMMAINS4_8MMA_AtomIJNS4_4SM904GMMA30MMA_64x16x32_F32E4M3E4M3_SS_TNILNSO_7ScaleInE1ELSQ_1EEEEEENS4_6LayoutINS5_IJNSA_ILi2EEESB_SB_EEENS5_IJSB_NSA_ILi0EEESW_EEEEENS5_IJNS4_10UnderscoreESZ_SZ_EEEEENS4_13SM90_TMA_LOADENS4_14ComposedLayoutINS4_7SwizzleILi2ELi4ELi3EEENS4_18smem_ptr_flag_bitsILi8EEENST_INS5_IJNSA_ILi8EEESH_EEENS5_IJSH_SB_EEEEEEEvNS4_8identityES12_S1C_vS1D_EENS_8epilogue10collective6detail29Sm90TmaWarpSpecializedAdapterINS1G_15DefaultEpilogueISJ_SK_SK_NS1F_6thread17LinearCombinationISJ_Li1EffLNS1K_9ScaleType4KindE0ELNS_15FloatRoundStyleE2ESJ_EENS1_15EpilogueDefaultEEEEEvvEEEEvNT_6ParamsE:
        .type           _ZN7cutlass13device_kernelINS_4gemm6kernel13GemmUniversalIN4cute5tupleIJiiiiEEENS1_10collective13CollectiveMmaINS1_37MainloopSm90TmaGmmaWarpSpecializedFP8ILi17ENS5_IJNS4_1CILi1EEESB_SB_EEENS1_35KernelTmaWarpSpecializedCooperativeEEENS5_IJNSA_ILi192EEENSA_ILi16EEENSA_ILi64EEEEEENS_12float_e4m3_tENS5_IJlSB_lEEESJ_SK_NS4_8TiledMMAINS4_8MMA_AtomIJNS4_4SM904GMMA30MMA_64x16x32_F32E4M3E4M3_SS_TNILNSO_7ScaleInE1ELSQ_1EEEEEENS4_6LayoutINS5_IJNSA_ILi2EEESB_SB_EEENS5_IJSB_NSA_ILi0EEESW_EEEEENS5_IJNS4_10UnderscoreESZ_SZ_EEEEENS4_13SM90_TMA_LOADENS4_14ComposedLayoutINS4_7SwizzleILi2ELi4ELi3EEENS4_18smem_ptr_flag_bitsILi8EEENST_INS5_IJNSA_ILi8EEESH_EEENS5_IJSH_SB_EEEEEEEvNS4_8identityES12_S1C_vS1D_EENS_8epilogue10collective6detail29Sm90TmaWarpSpecializedAdapterINS1G_15DefaultEpilogueISJ_SK_SK_NS1F_6thread17LinearCombinationISJ_Li1EffLNS1K_9ScaleType4KindE0ELNS_15FloatRoundStyleE2ESJ_EENS1_15EpilogueDefaultEEEEEvvEEEEvNT_6ParamsE,@function
        .size           _ZN7cutlass13device_kernelINS_4gemm6kernel13GemmUniversalIN4cute5tupleIJiiiiEEENS1_10collective13CollectiveMmaINS1_37MainloopSm90TmaGmmaWarpSpecializedFP8ILi17ENS5_IJNS4_1CILi1EEESB_SB_EEENS1_35KernelTmaWarpSpecializedCooperativeEEENS5_IJNSA_ILi192EEENSA_ILi16EEENSA_ILi64EEEEEENS_12float_e4m3_tENS5_IJlSB_lEEESJ_SK_NS4_8TiledMMAINS4_8MMA_AtomIJNS4_4SM904GMMA30MMA_64x16x32_F32E4M3E4M3_SS_TNILNSO_7ScaleInE1ELSQ_1EEEEEENS4_6LayoutINS5_IJNSA_ILi2EEESB_SB_EEENS5_IJSB_NSA_ILi0EEESW_EEEEENS5_IJNS4_10UnderscoreESZ_SZ_EEEEENS4_13SM90_TMA_LOADENS4_14ComposedLayoutINS4_7SwizzleILi2ELi4ELi3EEENS4_18smem_ptr_flag_bitsILi8EEENST_INS5_IJNSA_ILi8EEESH_EEENS5_IJSH_SB_EEEEEEEvNS4_8identityES12_S1C_vS1D_EENS_8epilogue10collective6detail29Sm90TmaWarpSpecializedAdapterINS1G_15DefaultEpilogueISJ_SK_SK_NS1F_6thread17LinearCombinationISJ_Li1EffLNS1K_9ScaleType4KindE0ELNS_15FloatRoundStyleE2ESJ_EENS1_15EpilogueDefaultEEEEEvvEEEEvNT_6ParamsE,(.L_x_132 - _ZN7cutlass13device_kernelINS_4gemm6kernel13GemmUniversalIN4cute5tupleIJiiiiEEENS1_10collective13CollectiveMmaINS1_37MainloopSm90TmaGmmaWarpSpecializedFP8ILi17ENS5_IJNS4_1CILi1EEESB_SB_EEENS1_35KernelTmaWarpSpecializedCooperativeEEENS5_IJNSA_ILi192EEENSA_ILi16EEENSA_ILi64EEEEEENS_12float_e4m3_tENS5_IJlSB_lEEESJ_SK_NS4_8TiledMMAINS4_8MMA_AtomIJNS4_4SM904GMMA30MMA_64x16x32_F32E4M3E4M3_SS_TNILNSO_7ScaleInE1ELSQ_1EEEEEENS4_6LayoutINS5_IJNSA_ILi2EEESB_SB_EEENS5_IJSB_NSA_ILi0EEESW_EEEEENS5_IJNS4_10UnderscoreESZ_SZ_EEEEENS4_13SM90_TMA_LOADENS4_14ComposedLayoutINS4_7SwizzleILi2ELi4ELi3EEENS4_18smem_ptr_flag_bitsILi8EEENST_INS5_IJNSA_ILi8EEESH_EEENS5_IJSH_SB_EEEEEEEvNS4_8identityES12_S1C_vS1D_EENS_8epilogue10collective6detail29Sm90TmaWarpSpecializedAdapterINS1G_15DefaultEpilogueISJ_SK_SK_NS1F_6thread17LinearCombinationISJ_Li1EffLNS1K_9ScaleType4KindE0ELNS_15FloatRoundStyleE2ESJ_EENS1_15EpilogueDefaultEEEEEvvEEEEvNT_6ParamsE)
        .other          _ZN7cutlass13device_kernelINS_4gemm6kernel13GemmUniversalIN4cute5tupleIJiiiiEEENS1_10collective13CollectiveMmaINS1_37MainloopSm90TmaGmmaWarpSpecializedFP8ILi17ENS5_IJNS4_1CILi1EEESB_SB_EEENS1_35KernelTmaWarpSpecializedCooperativeEEENS5_IJNSA_ILi192EEENSA_ILi16EEENSA_ILi64EEEEEENS_12float_e4m3_tENS5_IJlSB_lEEESJ_SK_NS4_8TiledMMAINS4_8MMA_AtomIJNS4_4SM904GMMA30MMA_64x16x32_F32E4M3E4M3_SS_TNILNSO_7ScaleInE1ELSQ_1EEEEEENS4_6LayoutINS5_IJNSA_ILi2EEESB_SB_EEENS5_IJSB_NSA_ILi0EEESW_EEEEENS5_IJNS4_10UnderscoreESZ_SZ_EEEEENS4_13SM90_TMA_LOADENS4_14ComposedLayoutINS4_7SwizzleILi2ELi4ELi3EEENS4_18smem_ptr_flag_bitsILi8EEENST_INS5_IJNSA_ILi8EEESH_EEENS5_IJSH_SB_EEEEEEEvNS4_8identityES12_S1C_vS1D_EENS_8epilogue10collective6detail29Sm90TmaWarpSpecializedAdapterINS1G_15DefaultEpilogueISJ_SK_SK_NS1F_6thread17LinearCombinationISJ_Li1EffLNS1K_9ScaleType4KindE0ELNS_15FloatRoundStyleE2ESJ_EENS1_15EpilogueDefaultEEEEEvvEEEEvNT_6ParamsE,@"STO_CUDA_ENTRY STV_DEFAULT"
_ZN7cutlass13device_kernelINS_4gemm6kernel13GemmUniversalIN4cute5tupleIJiiiiEEENS1_10collective13CollectiveMmaINS1_37MainloopSm90TmaGmmaWarpSpecializedFP8ILi17ENS5_IJNS4_1CILi1EEESB_SB_EEENS1_35KernelTmaWarpSpecializedCooperativeEEENS5_IJNSA_ILi192EEENSA_ILi16EEENSA_ILi64EEEEEENS_12float_e4m3_tENS5_IJlSB_lEEESJ_SK_NS4_8TiledMMAINS4_8MMA_AtomIJNS4_4SM904GMMA30MMA_64x16x32_F32E4M3E4M3_SS_TNILNSO_7ScaleInE1ELSQ_1EEEEEENS4_6LayoutINS5_IJNSA_ILi2EEESB_SB_EEENS5_IJSB_NSA_ILi0EEESW_EEEEENS5_IJNS4_10UnderscoreESZ_SZ_EEEEENS4_13SM90_TMA_LOADENS4_14ComposedLayoutINS4_7SwizzleILi2ELi4ELi3EEENS4_18smem_ptr_flag_bitsILi8EEENST_INS5_IJNSA_ILi8EEESH_EEENS5_IJSH_SB_EEEEEEEvNS4_8identityES12_S1C_vS1D_EENS_8epilogue10collective6detail29Sm90TmaWarpSpecializedAdapterINS1G_15DefaultEpilogueISJ_SK_SK_NS1F_6thread17LinearCombinationISJ_Li1EffLNS1K_9ScaleType4KindE0ELNS_15FloatRoundStyleE2ESJ_EENS1_15EpilogueDefaultEEEEEvvEEEEvNT_6ParamsE:
[----:B------:R-:W-:Y:S01]  /*0000*/  LDC R1, c[0x0][0x28] ;  /* 0x00000a00ff017b82 */ /* 0x000fe20000000800 */
[----:B------:R-:W0:Y:S01]  /*0010*/  S2R R16, SR_TID.X ;  /* 0x0000000000107919 */ /* 0x000e220000002100 */
[----:B------:R-:W-:Y:S01]  /*0020*/  ELECT P0, URZ, PT ;  /* 0x00000000003f782f */ /* 0x000fe20003800000 */
[----:B------:R-:W-:Y:S01]  /*0030*/  BSSY B0, `(.L_x_0) ;  /* 0x000000f000007945 */ /* 0x000fe20003800000 */
[--C-:B0-----:R-:W-:Y:S02]  /*0040*/  SHF.R.U32.HI R0, RZ, 0x5, R16.reuse ;  /* 0x00000005ff007819 */ /* 0x101fe40000011610 */
[----:B------:R-:W-:-:S03]  /*0050*/  SHF.R.U32.HI R3, RZ, 0x7, R16 ;  /* 0x00000007ff037819 */ /* 0x000fc60000011610 */
[----:B------:R-:W0:Y:S04]  /*0060*/  SHFL.IDX PT, R2, R0, RZ, 0x1f ;  /* 0x00001fff00027589 */ /* 0x000e2800000e0000 */
[----:B------:R1:W2:Y:S01]  /*0070*/  SHFL.IDX PT, R10, R3, RZ, 0x1f ;  /* 0x00001fff030a7589 */ /* 0x0002a200000e0000 */
[----:B0-----:R-:W-:-:S13]  /*0080*/  ISETP.NE.OR P0, PT, R2, RZ, !P0 ;  /* 0x000000ff0200720c */ /* 0x001fda0004705670 */
[----:B-12---:R-:W-:Y:S05]  /*0090*/  @P0 BRA `(.L_x_1) ;  /* 0x0000000000200947 */ /* 0x006fea0003800000 */
[----:B------:R-:W-:Y:S02]  /*00a0*/  ULDC.64 UR4, c[0x0][0x198] ;  /* 0x0000660000047ab9 */ /* 0x000fe40000000a00 */
[----:B------:R-:W-:Y:S02]  /*00b0*/  UIADD3 UR6, UP0, UR4, 0xf0, URZ ;  /* 0x000000f004067890 */ /* 0x000fe4000ff1e03f */
[----:B------:R-:W-:Y:S02]  /*00c0*/  UIADD3 UR4, UP1, UR4, 0x1f0, URZ ;  /* 0x000001f004047890 */ /* 0x000fe4000ff3e03f */
[----:B------:R-:W-:Y:S02]  /*00d0*/  UIADD3.X UR7, URZ, UR5, URZ, UP0, !UPT ;  /* 0x000000053f077290 */ /* 0x000fe400087fe43f */
[----:B------:R-:W-:-:S07]  /*00e0*/  UIADD3.X UR5, URZ, UR5, URZ, UP1, !UPT ;  /* 0x000000053f057290 */ /* 0x000fce0008ffe43f */
[----:B------:R0:W-:Y:S02]  /*00f0*/  UTMACCTL.PF [UR6] ;  /* 0x00000000060079b9 */ /* 0x0001e40008040000 */
[----:B------:R0:W-:Y:S02]  /*0100*/  UTMACCTL.PF [UR4] ;  /* 0x00000000040079b9 */ /* 0x0001e40008040000 */
[----:B0-----:R-:W-:Y:S01]  /*0110*/  NOP ;  /* 0x0000000000007918 */ /* 0x001fe20000000000 */
.L_x_1:
[----:B------:R-:W-:Y:S05]  /*0120*/  BSYNC B0 ;  /* 0x0000000000007941 */ /* 0x000fea0003800000 */
.L_x_0:
[----:B------:R-:W0:Y:S02]  /*0130*/  SHFL.IDX PT, R3, R0, RZ, 0x1f ;  /* 0x00001fff00037589 */ /* 0x000e2400000e0000 */
[----:B0-----:R-:W-:-:S13]  /*0140*/  ISETP.NE.AND P0, PT, R3, RZ, PT ;  /* 0x000000ff0300720c */ /* 0x001fda0003f05270 */
[----:B------:R-:W-:Y:S05]  /*0150*/  @P0 BRA `(.L_x_2) ;  /* 0x0000000000cc0947 */ /* 0x000fea0003800000 */
[----:B------:R-:W-:Y:S01]  /*0160*/  ELECT P0, URZ, PT ;  /* 0x00000000003f782f */ /* 0x000fe20003800000 */
[----:B------:R-:W-:-:S12]  /*0170*/  BSSY B0, `(.L_x_2) ;  /* 0x0000031000007945 */ /* 0x000fd80003800000 */
[----:B------:R-:W-:Y:S05]  /*0180*/  @!P0 BRA `(.L_x_3) ;  /* 0x0000000000bc8947 */ /* 0x000fea0003800000 */
[----:B------:R-:W0:Y:S01]  /*0190*/  S2UR UR8, SR_CgaCtaId ;  /* 0x00000000000879c3 */ /* 0x000e220000008800 */
[----:B------:R-:W-:Y:S01]  /*01a0*/  UMOV UR4, 0x400 ;  /* 0x0000040000047882 */ /* 0x000fe20000000000 */
[----:B------:R-:W-:Y:S01]  /*01b0*/  UMOV UR5, 0x1 ;  /* 0x0000000100057882 */ /* 0x000fe20000000000 */
[----:B------:R-:W-:Y:S02]  /*01c0*/  UMOV UR6, 0x100 ;  /* 0x0000010000067882 */ /* 0x000fe40000000000 */
[----:B------:R-:W-:-:S04]  /*01d0*/  UIADD3 UR6, -UR6, 0x100000, URZ ;  /* 0x0010000006067890 */ /* 0x000fc8000fffe13f */
[----:B------:R-:W-:Y:S02]  /*01e0*/  USHF.L.U32 UR7, UR6, 0xb, URZ ;  /* 0x0000000b06077899 */ /* 0x000fe4000800063f */
[----:B------:R-:W-:Y:S02]  /*01f0*/  USHF.L.U32 UR6, UR6, 0x1, URZ ;  /* 0x0000000106067899 */ /* 0x000fe4000800063f */
[----:B0-----:R-:W-:Y:S02]  /*0200*/  ULEA UR8, UR8, UR4, 0x18 ;  /* 0x0000000408087291 */ /* 0x001fe4000f8ec03f */
[----:B------:R-:W-:-:S04]  /*0210*/  UIADD3 UR4, -UR5, 0x100000, URZ ;  /* 0x0010000005047890 */ /* 0x000fc8000fffe13f */
[----:B------:R-:W-:Y:S02]  /*0220*/  USHF.L.U32 UR5, UR4, 0xb, URZ ;  /* 0x0000000b04057899 */ /* 0x000fe4000800063f */
[----:B------:R-:W-:Y:S01]  /*0230*/  USHF.L.U32 UR4, UR4, 0x1, URZ ;  /* 0x0000000104047899 */ /* 0x000fe2000800063f */
[----:B------:R-:W0:Y:S11]  /*0240*/  FENCE.VIEW.ASYNC.S ;  /* 0x00000000000073c6 */ /* 0x000e360000000000 */
[----:B0-----:R0:W1:Y:S01]  /*0250*/  SYNCS.EXCH.64 URZ, [UR8], UR4 ;  /* 0x00000004083f75b2 */ /* 0x0010620008000100 */
[----:B------:R0:W2:Y:S01]  /*0260*/  SYNCS.EXCH.64 URZ, [UR8+0x88], UR6 ;  /* 0x00008806083f75b2 */ /* 0x0000a20008000100 */
[----:B------:R0:W3:Y:S01]  /*0270*/  SYNCS.EXCH.64 URZ, [UR8+0x8], UR4 ;  /* 0x00000804083f75b2 */ /* 0x0000e20008000100 */
[----:B------:R0:W4:Y:S01]  /*0280*/  SYNCS.EXCH.64 URZ, [UR8+0x90], UR6 ;  /* 0x00009006083f75b2 */ /* 0x0001220008000100 */
[----:B------:R0:W0:Y:S01]  /*0290*/  SYNCS.EXCH.64 URZ, [UR8+0x10], UR4 ;  /* 0x00001004083f75b2 */ /* 0x0000220008000100 */
        /* <DEDUP_REMOVED lines=29> */
[----:B-1234-:R-:W-:Y:S01]  /*0470*/  NOP ;  /* 0x0000000000007918 */ /* 0x01efe20000000000 */
.L_x_3:
[----:B0-----:R-:W-:Y:S05]  /*0480*/  BSYNC B0 ;  /* 0x0000000000007941 */ /* 0x001fea0003800000 */
.L_x_2:
[----:B------:R-:W0:Y:S01]  /*0490*/  SHFL.IDX PT, R0, R0, RZ, 0x1f ;  /* 0x00001fff00007589 */ /* 0x000e2200000e0000 */
[----:B------:R-:W1:Y:S01]  /*04a0*/  LDC R3, c[0x0][0x65c] ;  /* 0x00019700ff037b82 */ /* 0x000e620000000800 */
[----:B------:R-:W-:Y:S02]  /*04b0*/  ELECT P0, URZ, PT ;  /* 0x00000000003f782f */ /* 0x000fe40003800000 */
[----:B------:R-:W-:Y:S01]  /*04c0*/  SHF.R.S32.HI R5, RZ, 0x1f, R2 ;  /* 0x0000001fff057819 */ /* 0x000fe20000011402 */
[----:B------:R-:W2:Y:S01]  /*04d0*/  S2R R8, SR_CTAID.Y ;  /* 0x0000000000087919 */ /* 0x000ea20000002600 */
[----:B------:R-:W-:Y:S01]  /*04e0*/  UMOV UR4, 0x20 ;  /* 0x0000002000047882 */ /* 0x000fe20000000000 */
[----:B------:R-:W-:Y:S01]  /*04f0*/  ISETP.NE.AND P2, PT, R10, RZ, PT ;  /* 0x000000ff0a00720c */ /* 0x000fe20003f45270 */
[----:B------:R-:W-:Y:S01]  /*0500*/  NOP ;  /* 0x0000000000007918 */ /* 0x000fe20000000000 */
[----:B------:R-:W3:Y:S01]  /*0510*/  S2R R4, SR_CTAID.X ;  /* 0x0000000000047919 */ /* 0x000ee20000002500 */
[----:B------:R-:W-:Y:S01]  /*0520*/  LEA.HI R5, R5, R2, RZ, 0x2 ;  /* 0x0000000205057211 */ /* 0x000fe200078f10ff */
[----:B------:R-:W-:-:S03]  /*0530*/  NOP ;  /* 0x0000000000007918 */ /* 0x000fc60000000000 */
[----:B------:R-:W-:-:S05]  /*0540*/  LOP3.LUT R5, R5, 0xfffffffc, RZ, 0xc0, !PT ;  /* 0xfffffffc05057812 */ /* 0x000fca00078ec0ff */
[----:B------:R-:W-:Y:S02]  /*0550*/  IMAD.IADD R2, R2, 0x1, -R5 ;  /* 0x0000000102027824 */ /* 0x000fe400078e0a05 */
[----:B------:R-:W-:Y:S01]  /*0560*/  IMAD.MOV.U32 R5, RZ, RZ, RZ ;  /* 0x000000ffff057224 */ /* 0x000fe200078e00ff */
[----:B0-----:R-:W-:Y:S02]  /*0570*/  ISETP.NE.OR P0, PT, R0, RZ, !P0 ;  /* 0x000000ff0000720c */ /* 0x001fe40004705670 */
[----:B-1----:R-:W-:-:S11]  /*0580*/  ISETP.NE.AND P3, PT, R3, 0x1, PT ;  /* 0x000000010300780c */ /* 0x002fd60003f65270 */
[----:B------:R-:W-:Y:S01]  /*0590*/  VOTEU.ALL UP0, P0 ;  /* 0x00000000003f7886 */ /* 0x000fe20000000000 */
[----:B------:R-:W-:Y:S01]  /*05a0*/  VOTEU.ALL UP1, P0 ;  /* 0x00000000003f7886 */ /* 0x000fe20000020000 */
[----:B------:R-:W3:Y:S01]  /*05b0*/  @P3 LDC R9, c[0x0][0x10] ;  /* 0x00000400ff093b82 */ /* 0x000ee20000000800 */
[----:B--2---:R-:W-:Y:S02]  /*05c0*/  @P3 IMAD.MOV.U32 R3, RZ, RZ, R8 ;  /* 0x000000ffff033224 */ /* 0x004fe400078e0008 */
[----:B------:R-:W-:Y:S01]  /*05d0*/  @!UP0 UMOV UR6, 0x400 ;  /* 0x0000040000068882 */ /* 0x000fe20000000000 */
[----:B------:R-:W-:-:S04]  /*05e0*/  @!UP0 UIADD3 UR4, -UR4, 0x100000, URZ ;  /* 0x0010000004048890 */ /* 0x000fc8000fffe13f */
[----:B------:R-:W-:Y:S02]  /*05f0*/  @!UP0 USHF.L.U32 UR5, UR4, 0xb, URZ ;  /* 0x0000000b04058899 */ /* 0x000fe4000800063f */
[----:B------:R-:W-:Y:S01]  /*0600*/  @!UP0 USHF.L.U32 UR4, UR4, 0x1, URZ ;  /* 0x0000000104048899 */ /* 0x000fe2000800063f */
[----:B------:R-:W-:Y:S02]  /*0610*/  @P3 IMAD.MOV.U32 R6, RZ, RZ, R3 ;  /* 0x000000ffff063224 */ /* 0x000fe400078e0003 */
[----:B------:R-:W-:Y:S01]  /*0620*/  @P3 IMAD.MOV.U32 R7, RZ, RZ, RZ ;  /* 0x000000ffff073224 */ /* 0x000fe200078e00ff */
[----:B------:R-:W0:Y:S01]  /*0630*/  @!UP0 S2UR UR7, SR_CgaCtaId ;  /* 0x00000000000789c3 */ /* 0x000e220000008800 */
[----:B------:R-:W-:Y:S02]  /*0640*/  @!P3 IMAD.MOV.U32 R3, RZ, RZ, R8 ;  /* 0x000000ffff03b224 */ /* 0x000fe400078e0008 */
[----:B------:R-:W-:-:S05]  /*0650*/  @P3 IMAD.MOV.U32 R11, RZ, RZ, RZ ;  /* 0x000000ffff0b3224 */ /* 0x000fca00078e00ff */
[----:B------:R-:W1:Y:S01]  /*0660*/  @!P3 LDC R0, c[0x0][0xc] ;  /* 0x00000300ff00bb82 */ /* 0x000e620000000800 */
[----:B---3--:R-:W-:-:S04]  /*0670*/  @P3 IMAD.WIDE.U32 R8, R4, R9, R6 ;  /* 0x0000000904083225 */ /* 0x008fc800078e0006 */
[----:B------:R-:W-:Y:S01]  /*0680*/  @P3 IMAD.IADD R9, R9, 0x1, R11 ;  /* 0x0000000109093824 */ /* 0x000fe200078e020b */
[----:B0-----:R-:W-:Y:S01]  /*0690*/  @!UP0 ULEA UR6, UR7, UR6, 0x18 ;  /* 0x0000000607068291 */ /* 0x001fe2000f8ec03f */
[----:B------:R-:W-:Y:S01]  /*06a0*/  VOTEU.ALL UP0, P0 ;  /* 0x00000000003f7886 */ /* 0x000fe20000000000 */
[----:B------:R-:W-:-:S04]  /*06b0*/  ISETP.NE.AND P0, PT, R2, 0x3, PT ;  /* 0x000000030200780c */ /* 0x000fc80003f05270 */
[----:B------:R-:W-:Y:S01]  /*06c0*/  ISETP.EQ.OR P0, PT, R2, RZ, !P0 ;  /* 0x000000ff0200720c */ /* 0x000fe20004702670 */
[----:B-1----:R-:W-:-:S03]  /*06d0*/  @!P3 IMAD.WIDE.U32 R6, R0, R3, R4 ;  /* 0x000000030006b225 */ /* 0x002fc600078e0004 */
[C---:B------:R-:W-:Y:S01]  /*06e0*/  ISETP.EQ.AND P0, PT, R10.reuse, RZ, P0 ;  /* 0x000000ff0a00720c */ /* 0x040fe20000702270 */
[----:B------:R-:W-:Y:S01]  /*06f0*/  VIADD R10, R10, 0xffffffff ;  /* 0xffffffff0a0a7836 */ /* 0x000fe20000000000 */
[----:B------:R-:W0:Y:S02]  /*0700*/  FENCE.VIEW.ASYNC.S ;  /* 0x00000000000073c6 */ /* 0x000e240000000000 */
[----:B0-----:R0:W1:Y:S01]  /*0710*/  @!UP0 SYNCS.EXCH.64 URZ, [UR6+0x120], UR4 ;  /* 0x00012004063f85b2 */ /* 0x0010620008000100 */
[----:B------:R-:W-:Y:S01]  /*0720*/  @P3 IMAD.MOV.U32 R0, RZ, RZ, R8 ;  /* 0x000000ffff003224 */ /* 0x000fe200078e0008 */
[----:B------:R-:W-:Y:S01]  /*0730*/  SEL R8, RZ, 0x1, !P0 ;  /* 0x00000001ff087807 */ /* 0x000fe20004000000 */
[----:B------:R-:W-:Y:S01]  /*0740*/  @!P3 IMAD.MOV.U32 R0, RZ, RZ, R6 ;  /* 0x000000ffff00b224 */ /* 0x000fe200078e0006 */
[----:B------:R-:W-:Y:S01]  /*0750*/  ISETP.GE.U32.AND P1, PT, R10, 0x2, PT ;  /* 0x000000020a00780c */ /* 0x000fe20003f26070 */
[----:B------:R-:W-:-:S03]  /*0760*/  @!P3 IMAD.MOV.U32 R9, RZ, RZ, R7 ;  /* 0x000000ffff09b224 */ /* 0x000fc600078e0007 */
[----:B------:R-:W-:Y:S01]  /*0770*/  SEL R8, R8, 0x2, P1 ;  /* 0x0000000208087807 */ /* 0x000fe20000800000 */
[----:B------:R0:W1:Y:S01]  /*0780*/  @!UP1 SYNCS.EXCH.64 URZ, [UR6+0x128], UR4 ;  /* 0x00012804063f95b2 */ /* 0x0000620008000100 */
[----:B------:R-:W-:Y:S01]  /*0790*/  NOP ;  /* 0x0000000000007918 */ /* 0x000fe20000000000 */
[----:B-1----:R-:W-:Y:S06]  /*07a0*/  BAR.SYNC.DEFER_BLOCKING 0x0 ;  /* 0x0000000000007b1d */ /* 0x002fec0000010000 */
[----:B------:R-:W-:Y:S05]  /*07b0*/  @!P2 BRA `(.L_x_4) ;  /* 0x000000380004a947 */ /* 0x000fea0003800000 */
[----:B------:R-:W-:-:S13]  /*07c0*/  ISETP.GT.U32.AND P0, PT, R10, 0x1, PT ;  /* 0x000000010a00780c */ /* 0x000fda0003f04070 */
[----:B0-----:R-:W-:Y:S05]  /*07d0*/  @P0 EXIT ;  /* 0x000000000000094d */ /* 0x001fea0003800000 */
[----:B------:R-:W-:Y:S01]  /*07e0*/  ULDC.64 UR4, c[0x0][0x650] ;  /* 0x0001940000047ab9 */ /* 0x000fe20000000a00 */
[----:B------:R-:W-:Y:S01]  /*07f0*/  PRMT R10, RZ, 0x7610, R10 ;  /* 0x00007610ff0a7816 */ /* 0x000fe2000000000a */
[----:B------:R-:W-:Y:S01]  /*0800*/  IMAD.MOV.U32 R20, RZ, RZ, -0x1 ;  /* 0xffffffffff147424 */ /* 0x000fe200078e00ff */
[----:B------:R-:W-:Y:S01]  /*0810*/  ISETP.GE.U32.AND P0, PT, R0, UR4, PT ;  /* 0x0000000400007c0c */ /* 0x000fe2000bf06070 */
[----:B------:R-:W-:Y:S02]  /*0820*/  IMAD.MOV.U32 R11, RZ, RZ, -0x1 ;  /* 0xffffffffff0b7424 */ /* 0x000fe400078e00ff */
[----:B------:R-:W-:Y:S01]  /*0830*/  IMAD.MOV.U32 R41, RZ, RZ, -0x1 ;  /* 0xffffffffff297424 */ /* 0x000fe200078e00ff */
[----:B------:R-:W-:-:S13]  /*0840*/  ISETP.GE.U32.AND.EX P0, PT, R9, UR5, PT, P0 ;  /* 0x0000000509007c0c */ /* 0x000fda000bf06100 */
[----:B------:R-:W-:Y:S05]  /*0850*/  @P0 BRA `(.L_x_5) ;  /* 0x00000004005c0947 */ /* 0x000fea0003800000 */
[----:B------:R-:W0:Y:S01]  /*0860*/  LDC.64 R18, c[0x0][0x628] ;  /* 0x00018a00ff127b82 */ /* 0x000e220000000a00 */
[----:B------:R-:W-:Y:S02]  /*0870*/  IMAD.MOV.U32 R6, RZ, RZ, R0 ;  /* 0x000000ffff067224 */ /* 0x000fe400078e0000 */
[----:B------:R-:W-:-:S05]  /*0880*/  IMAD.MOV.U32 R7, RZ, RZ, R9 ;  /* 0x000000ffff077224 */ /* 0x000fca00078e0009 */
[----:B------:R-:W1:Y:S08]  /*0890*/  LDC R2, c[0x0][0x630] ;  /* 0x00018c00ff027b82 */ /* 0x000e700000000800 */
[----:B------:R-:W2:Y:S01]  /*08a0*/  LDC.64 R20, c[0x0][0x620] ;  /* 0x00018800ff147b82 */ /* 0x000ea20000000a00 */
[----:B0-----:R-:W-:-:S04]  /*08b0*/  ISETP.NE.U32.AND P0, PT, R18, RZ, PT ;  /* 0x000000ff1200720c */ /* 0x001fc80003f05070 */
[----:B------:R-:W-:-:S13]  /*08c0*/  ISETP.NE.AND.EX P0, PT, R19, RZ, PT, P0 ;  /* 0x000000ff1300720c */ /* 0x000fda0003f05300 */
[----:B-12---:R-:W-:Y:S05]  /*08d0*/  @!P0 BRA `(.L_x_6) ;  /* 0x0000000000288947 */ /* 0x006fea0003800000 */
[----:B------:R-:W0:Y:S02]  /*08e0*/  LDC R13, c[0x0][0x634] ;  /* 0x00018d00ff0d7b82 */ /* 0x000e240000000800 */
[----:B0-----:R-:W-:-:S05]  /*08f0*/  IADD3 R13, P0, R0, R13, RZ ;  /* 0x0000000d000d7210 */ /* 0x001fca0007f1e0ff */
[----:B------:R-:W-:-:S04]  /*0900*/  IMAD.X R15, RZ, RZ, R9, P0 ;  /* 0x000000ffff0f7224 */ /* 0x000fc800000e0609 */
[----:B------:R-:W-:-:S04]  /*0910*/  IMAD.WIDE.U32 R6, R15, R18, RZ ;  /* 0x000000120f067225 */ /* 0x000fc800078e00ff */
[----:B------:R-:W-:-:S04]  /*0920*/  IMAD.WIDE.U32 R10, P0, R13, R19, R6 ;  /* 0x000000130d0a7225 */ /* 0x000fc80007800006 */
[----:B------:R-:W-:-:S04]  /*0930*/  IMAD.WIDE.U32 R6, R13, R18, RZ ;  /* 0x000000120d067225 */ /* 0x000fc800078e00ff */
[----:B------:R-:W-:Y:S01]  /*0940*/  IMAD.X R13, RZ, RZ, RZ, P0 ;  /* 0x000000ffff0d7224 */ /* 0x000fe200000e06ff */
[----:B------:R-:W-:Y:S01]  /*0950*/  IADD3 RZ, P0, R7, R10, RZ ;  /* 0x0000000a07ff7210 */ /* 0x000fe20007f1e0ff */
[----:B------:R-:W-:-:S04]  /*0960*/  IMAD.MOV.U32 R12, RZ, RZ, R11 ;  /* 0x000000ffff0c7224 */ /* 0x000fc800078e000b */
[----:B------:R-:W-:-:S08]  /*0970*/  IMAD.WIDE.U32.X R6, R15, R19, R12, P0 ;  /* 0x000000130f067225 */ /* 0x000fd000000e040c */
.L_x_6:
[-CC-:B------:R-:W-:Y:S01]  /*0980*/  SHF.R.U64 R41, R6, R2.reuse, R7.reuse ;  /* 0x0000000206297219 */ /* 0x180fe20000001207 */
[----:B------:R-:W0:Y:S01]  /*0990*/  LDC R12, c[0x0][0x618] ;  /* 0x00018600ff0c7b82 */ /* 0x000e220000000800 */
[----:B------:R-:W-:Y:S01]  /*09a0*/  SHF.R.U32.HI R5, RZ, R2, R7 ;  /* 0x00000002ff057219 */ /* 0x000fe20000011607 */
[----:B------:R-:W-:Y:S01]  /*09b0*/  ULDC UR4, c[0x0][0x150] ;  /* 0x0000540000047ab9 */ /* 0x000fe20000000800 */
[----:B------:R-:W-:Y:S01]  /*09c0*/  IADD3 R11, P0, RZ, -R41, RZ ;  /* 0x80000029ff0b7210 */ /* 0x000fe20007f1e0ff */
[----:B------:R-:W-:Y:S01]  /*09d0*/  IMAD.MOV.U32 R6, RZ, RZ, R0 ;  /* 0x000000ffff067224 */ /* 0x000fe200078e0000 */
[----:B------:R-:W-:Y:S01]  /*09e0*/  I2FP.F32.U32 R2, R4 ;  /* 0x0000000400027245 */ /* 0x000fe20000201000 */
[----:B------:R-:W-:Y:S02]  /*09f0*/  IMAD.MOV.U32 R7, RZ, RZ, R9 ;  /* 0x000000ffff077224 */ /* 0x000fe400078e0009 */
[----:B------:R-:W1:Y:S01]  /*0a00*/  LDC.64 R26, c[0x0][0x640] ;  /* 0x00019000ff1a7b82 */ /* 0x000e620000000a00 */
[----:B------:R-:W-:-:S02]  /*0a10*/  IMAD.X R13, RZ, RZ, ~R5, P0 ;  /* 0x000000ffff0d7224 */ /* 0x000fc400000e0e05 */
[----:B------:R-:W-:Y:S01]  /*0a20*/  FMUL R2, R2, UR4 ;  /* 0x0000000402027c20 */ /* 0x000fe20008400000 */
[----:B------:R-:W-:Y:S01]  /*0a30*/  IMAD.WIDE.U32 R6, R11, R20, R6 ;  /* 0x000000140b067225 */ /* 0x000fe200078e0006 */
[----:B------:R-:W-:-:S03]  /*0a40*/  ULDC UR4, c[0x0][0x154] ;  /* 0x0000550000047ab9 */ /* 0x000fc60000000800 */
[----:B------:R-:W-:Y:S01]  /*0a50*/  IMAD R10, R13, R20, RZ ;  /* 0x000000140d0a7224 */ /* 0x000fe200078e02ff */
[----:B------:R-:W2:Y:S01]  /*0a60*/  LDC R5, c[0x0][0x144] ;  /* 0x00005100ff057b82 */ /* 0x000ea20000000800 */
[----:B------:R-:W3:Y:S02]  /*0a70*/  F2I.U32.TRUNC.NTZ R2, R2 ;  /* 0x0000000200027305 */ /* 0x000ee4000020f000 */
[----:B------:R-:W-:-:S04]  /*0a80*/  IMAD R11, R11, R21, R10 ;  /* 0x000000150b0b7224 */ /* 0x000fc800078e020a */
[----:B------:R-:W-:Y:S01]  /*0a90*/  IMAD.IADD R7, R7, 0x1, R11 ;  /* 0x0000000107077824 */ /* 0x000fe200078e020b */
[----:B------:R-:W4:Y:S01]  /*0aa0*/  LDC R14, c[0x0][0x608] ;  /* 0x00018200ff0e7b82 */ /* 0x000f220000000800 */
[----:B------:R-:W-:-:S03]  /*0ab0*/  IMAD.MOV.U32 R11, RZ, RZ, -0x1 ;  /* 0xffffffffff0b7424 */ /* 0x000fc600078e00ff */
[-CC-:B0-----:R-:W-:Y:S02]  /*0ac0*/  SHF.R.U64 R20, R6, R12.reuse, R7.reuse ;  /* 0x0000000c06147219 */ /* 0x181fe40000001207 */
[----:B------:R-:W-:Y:S02]  /*0ad0*/  I2FP.F32.U32 R6, R3 ;  /* 0x0000000300067245 */ /* 0x000fe40000201000 */
[----:B------:R-:W0:Y:S01]  /*0ae0*/  LDC R24, c[0x0][0x658] ;  /* 0x00019600ff187b82 */ /* 0x000e220000000800 */
[----:B-1----:R-:W-:Y:S01]  /*0af0*/  ISETP.NE.U32.AND P0, PT, R26, RZ, PT ;  /* 0x000000ff1a00720c */ /* 0x002fe20003f05070 */
[----:B---3--:R-:W-:Y:S01]  /*0b00*/  IMAD.MOV R10, RZ, RZ, -R2 ;  /* 0x000000ffff0a7224 */ /* 0x008fe200078e0a02 */
[----:B------:R-:W-:Y:S01]  /*0b10*/  SHF.R.U32.HI R7, RZ, R12, R7 ;  /* 0x0000000cff077219 */ /* 0x000fe20000011607 */
[----:B------:R-:W-:Y:S01]  /*0b20*/  FMUL R6, R6, UR4 ;  /* 0x0000000406067c20 */ /* 0x000fe20008400000 */
[----:B------:R-:W-:-:S03]  /*0b30*/  ISETP.NE.AND.EX P0, PT, R27, RZ, PT, P0 ;  /* 0x000000ff1b00720c */ /* 0x000fc60003f05300 */
[----:B------:R-:W1:Y:S01]  /*0b40*/  LDC R18, c[0x0][0x148] ;  /* 0x00005200ff127b82 */ /* 0x000e620000000800 */
[----:B--2---:R-:W-:-:S07]  /*0b50*/  IMAD R2, R5, R10, R4 ;  /* 0x0000000a05027224 */ /* 0x004fce00078e0204 */
[----:B------:R-:W2:Y:S01]  /*0b60*/  LDC R22, c[0x0][0x600] ;  /* 0x00018000ff167b82 */ /* 0x000ea20000000800 */
[-CC-:B----4-:R-:W-:Y:S02]  /*0b70*/  SHF.R.U64 R28, R20, R14.reuse, R7.reuse ;  /* 0x0000000e141c7219 */ /* 0x190fe40000001207 */
[----:B------:R-:W-:Y:S01]  /*0b80*/  SHF.R.U32.HI R5, RZ, R14, R7 ;  /* 0x0000000eff057219 */ /* 0x000fe20000011607 */
[----:B------:R-:W-:Y:S01]  /*0b90*/  IMAD.MOV.U32 R7, RZ, RZ, 0x1 ;  /* 0x00000001ff077424 */ /* 0x000fe200078e00ff */
[----:B------:R3:W4:Y:S03]  /*0ba0*/  F2I.U32.TRUNC.NTZ R14, R6 ;  /* 0x00000006000e7305 */ /* 0x000726000020f000 */
[----:B------:R-:W1:Y:S01]  /*0bb0*/  LDC R17, c[0x0][0x648] ;  /* 0x00019200ff117b82 */ /* 0x000e620000000800 */
[-C--:B0-----:R-:W-:Y:S02]  /*0bc0*/  SHF.L.U32 R4, R11, R24.reuse, RZ ;  /* 0x000000180b047219 */ /* 0x081fe400000006ff */
[----:B------:R-:W-:-:S02]  /*0bd0*/  SHF.R.U64 R30, R28, R24, R5 ;  /* 0x000000181c1e7219 */ /* 0x000fc40000001205 */
[----:B------:R-:W-:Y:S02]  /*0be0*/  LOP3.LUT R13, RZ, R4, RZ, 0x33, !PT ;  /* 0x00000004ff0d7212 */ /* 0x000fe400078e33ff */
[-C--:B------:R-:W-:Y:S01]  /*0bf0*/  SHF.R.U32.HI R5, RZ, R24.reuse, R5 ;  /* 0x00000018ff057219 */ /* 0x080fe20000011605 */
[----:B------:R-:W0:Y:S01]  /*0c00*/  LDC R19, c[0x0][0x638] ;  /* 0x00018e00ff137b82 */ /* 0x000e220000000800 */
[----:B------:R-:W-:Y:S01]  /*0c10*/  SHF.L.U32 R12, R7, R24, RZ ;  /* 0x00000018070c7219 */ /* 0x000fe200000006ff */
[----:B------:R-:W-:-:S06]  /*0c20*/  IMAD.MOV.U32 R4, RZ, RZ, R30 ;  /* 0x000000ffff047224 */ /* 0x000fcc00078e001e */
[----:B------:R-:W0:Y:S01]  /*0c30*/  LDC R21, c[0x0][0x610] ;  /* 0x00018400ff157b82 */ /* 0x000e220000000800 */
[----:B---34-:R-:W-:Y:S05]  /*0c40*/  @!P0 BRA `(.L_x_7) ;  /* 0x0000000000288947 */ /* 0x018fea0003800000 */
[----:B------:R-:W3:Y:S02]  /*0c50*/  LDC R11, c[0x0][0x64c] ;  /* 0x00019300ff0b7b82 */ /* 0x000ee40000000800 */
[----:B---3--:R-:W-:-:S05]  /*0c60*/  IADD3 R11, P0, R30, R11, RZ ;  /* 0x0000000b1e0b7210 */ /* 0x008fca0007f1e0ff */
        /* <DEDUP_REMOVED lines=8> */
.L_x_7:
[----:B-1----:R-:W-:Y:S01]  /*0cf0*/  SHF.R.U64 R4, R4, R17, R5 ;  /* 0x0000001104047219 */ /* 0x002fe20000001205 */
[----:B--2---:R-:W-:Y:S01]  /*0d00*/  VIADD R5, R22, 0xffffffff ;  /* 0xffffffff16057836 */ /* 0x004fe20000000000 */
[----:B------:R-:W-:Y:S01]  /*0d10*/  LOP3.LUT R13, R28, R13, RZ, 0xc0, !PT ;  /* 0x0000000d1c0d7212 */ /* 0x000fe200078ec0ff */
[----:B------:R-:W-:Y:S02]  /*0d20*/  IMAD.MOV R14, RZ, RZ, -R14 ;  /* 0x000000ffff0e7224 */ /* 0x000fe400078e0a0e */
[----:B------:R-:W-:Y:S01]  /*0d30*/  IMAD.MOV R6, RZ, RZ, -R4 ;  /* 0x000000ffff067224 */ /* 0x000fe200078e0a04 */
[----:B------:R-:W-:Y:S01]  /*0d40*/  LOP3.LUT R5, R20, R5, RZ, 0xc0, !PT ;  /* 0x0000000514057212 */ /* 0x000fe200078ec0ff */
[----:B------:R-:W-:Y:S02]  /*0d50*/  @P3 IMAD R2, R18, R14, R3 ;  /* 0x0000000e12023224 */ /* 0x000fe400078e0203 */
[----:B------:R-:W-:Y:S02]  /*0d60*/  IMAD R13, R12, R4, R13 ;  /* 0x000000040c0d7224 */ /* 0x000fe400078e020d */
[----:B0-----:R-:W-:-:S02]  /*0d70*/  IMAD R3, R6, R19, R30 ;  /* 0x0000001306037224 */ /* 0x001fc400078e021e */
[----:B------:R-:W-:Y:S02]  /*0d80*/  IMAD R2, R13, R21, R2 ;  /* 0x000000150d027224 */ /* 0x000fe400078e0202 */
[----:B------:R-:W-:Y:S02]  /*0d90*/  IMAD R3, R3, R22, R5 ;  /* 0x0000001603037224 */ /* 0x000fe400078e0205 */
[----:B------:R-:W-:-:S03]  /*0da0*/  IMAD.MOV.U32 R10, RZ, RZ, 0x1 ;  /* 0x00000001ff0a7424 */ /* 0x000fc600078e00ff */
[----:B------:R-:W-:Y:S02]  /*0db0*/  SEL R11, R3, R2, !P3 ;  /* 0x00000002030b7207 */ /* 0x000fe40005800000 */
[----:B------:R-:W-:-:S07]  /*0dc0*/  SEL R20, R2, R3, !P3 ;  /* 0x0000000302147207 */ /* 0x000fce0005800000 */
.L_x_5:
[----:B------:R-:W-:-:S08]  /*0dd0*/  NOP ;  /* 0x0000000000007918 */ /* 0x000fd00000000000 */
[----:B------:R-:W0:Y:S02]  /*0de0*/  USETMAXREG.TRY_ALLOC.CTAPOOL UP0, 0xe8 ;  /* 0x000000e8000079c8 */ /* 0x000e240008000600 */
[----:B0-----:R-:W-:-:S13]  /*0df0*/  PLOP3.LUT P0, PT, PT, PT, UP0, 0x80, 0x0 ;  /* 0x000000000000781c */ /* 0x001fda0003f0f008 */
[----:B------:R-:W-:Y:S05]  /*0e00*/  @!P0 BRA `(.L_x_5) ;  /* 0xfffffffc00f08947 */ /* 0x000fea000383ffff */
[----:B------:R-:W-:Y:S01]  /*0e10*/  ULDC.64 UR4, c[0x0][0x598] ;  /* 0x0001660000047ab9 */ /* 0x000fe20000000a00 */
[----:B------:R-:W-:Y:S01]  /*0e20*/  ULDC.64 UR16, c[0x0][0x208] ;  /* 0x0000820000107ab9 */ /* 0x000fe20000000a00 */
[----:B------:R-:W-:-:S04]  /*0e30*/  ISETP.NE.U32.AND P0, PT, RZ, UR4, PT ;  /* 0x00000004ff007c0c */ /* 0x000fc8000bf05070 */
[----:B------:R-:W-:-:S13]  /*0e40*/  ISETP.NE.AND.EX P0, PT, RZ, UR5, PT, P0 ;  /* 0x00000005ff007c0c */ /* 0x000fda000bf05300 */
[----:B------:R-:W-:Y:S05]  /*0e50*/  @!P0 BRA `(.L_x_8) ;  /* 0x00000000001c8947 */ /* 0x000fea0003800000 */
[----:B------:R-:W0:Y:S02]  /*0e60*/  LDC.64 R2, c[0x0][0x598] ;  /* 0x00016600ff027b82 */ /* 0x000e240000000a00 */
[----:B0-----:R-:W2:Y:S02]  /*0e70*/  LDG.E.64 R2, desc[UR16][R2.64] ;  /* 0x0000001002027981 */ /* 0x001ea4000c1e1b00 */
[----:B--2---:R-:W-:-:S04]  /*0e80*/  ISETP.NE.U32.AND P0, PT, R2, RZ, PT ;  /* 0x000000ff0200720c */ /* 0x004fc80003f05070 */
[----:B------:R-:W-:-:S13]  /*0e90*/  ISETP.NE.AND.EX P0, PT, R3, RZ, PT, P0 ;  /* 0x000000ff0300720c */ /* 0x000fda0003f05300 */
[----:B------:R-:W-:Y:S05]  /*0ea0*/  @!P0 BRA `(.L_x_8) ;  /* 0x0000000000088947 */ /* 0x000fea0003800000 */
[----:B------:R0:W5:Y:S01]  /*0eb0*/  LD.E R6, desc[UR16][R2.64] ;  /* 0x0000001002067980 */ /* 0x000162000c101900 */
[----:B------:R-:W-:Y:S05]  /*0ec0*/  BRA `(.L_x_9) ;  /* 0x0000000000207947 */ /* 0x000fea0003800000 */
.L_x_8:
[----:B------:R-:W-:Y:S02]  /*0ed0*/  ULDC.64 UR4, c[0x0][0x588] ;  /* 0x0001620000047ab9 */ /* 0x000fe40000000a00 */
[----:B------:R-:W-:-:S04]  /*0ee0*/  ISETP.NE.U32.AND P0, PT, RZ, UR4, PT ;  /* 0x00000004ff007c0c */ /* 0x000fc8000bf05070 */
[----:B------:R-:W-:-:S13]  /*0ef0*/  ISETP.NE.AND.EX P0, PT, RZ, UR5, PT, P0 ;  /* 0x00000005ff007c0c */ /* 0x000fda000bf05300 */
[----:B------:R-:W-:Y:S05]  /*0f00*/  @!P0 BRA `(.L_x_10) ;  /* 0x00000000000c8947 */ /* 0x000fea0003800000 */
[----:B------:R-:W0:Y:S02]  /*0f10*/  LDC.64 R6, c[0x0][0x588] ;  /* 0x00016200ff067b82 */ /* 0x000e240000000a00 */
[----:B0-----:R1:W5:Y:S01]  /*0f20*/  LDG.E R6, desc[UR16][R6.64] ;  /* 0x0000001006067981 */ /* 0x001362000c1e1900 */
[----:B------:R-:W-:Y:S05]  /*0f30*/  BRA `(.L_x_9) ;  /* 0x0000000000047947 */ /* 0x000fea0003800000 */
.L_x_10:
[----:B------:R-:W2:Y:S02]  /*0f40*/  LDC R6, c[0x0][0x580] ;  /* 0x00016000ff067b82 */ /* 0x000ea40000000800 */
.L_x_9:
[----:B------:R-:W-:Y:S02]  /*0f50*/  ULDC.64 UR4, c[0x0][0x5a0] ;  /* 0x0001680000047ab9 */ /* 0x000fe40000000a00 */
[----:B------:R-:W-:-:S04]  /*0f60*/  ISETP.NE.U32.AND P0, PT, RZ, UR4, PT ;  /* 0x00000004ff007c0c */ /* 0x000fc8000bf05070 */
[----:B------:R-:W-:-:S13]  /*0f70*/  ISETP.NE.AND.EX P0, PT, RZ, UR5, PT, P0 ;  /* 0x00000005ff007c0c */ /* 0x000fda000bf05300 */
[----:B------:R-:W-:Y:S05]  /*0f80*/  @!P0 BRA `(.L_x_11) ;  /* 0x00000000001c8947 */ /* 0x000fea0003800000 */
[----:B0-----:R-:W0:Y:S02]  /*0f90*/  LDC.64 R2, c[0x0][0x5a0] ;  /* 0x00016800ff027b82 */ /* 0x001e240000000a00 */
[----:B0-----:R-:W3:Y:S02]  /*0fa0*/  LDG.E.64 R2, desc[UR16][R2.64] ;  /* 0x0000001002027981 */ /* 0x001ee4000c1e1b00 */
[----:B---3--:R-:W-:-:S04]  /*0fb0*/  ISETP.NE.U32.AND P0, PT, R2, RZ, PT ;  /* 0x000000ff0200720c */ /* 0x008fc80003f05070 */
[----:B------:R-:W-:-:S13]  /*0fc0*/  ISETP.NE.AND.EX P0, PT, R3, RZ, PT, P0 ;  /* 0x000000ff0300720c */ /* 0x000fda0003f05300 */
[----:B------:R-:W-:Y:S05]  /*0fd0*/  @!P0 BRA `(.L_x_11) ;  /* 0x0000000000088947 */ /* 0x000fea0003800000 */
[----:B-1----:R0:W5:Y:S01]  /*0fe0*/  LD.E R7, desc[UR16][R2.64] ;  /* 0x0000001002077980 */ /* 0x002162000c101900 */
[----:B------:R-:W-:Y:S05]  /*0ff0*/  BRA `(.L_x_12) ;  /* 0x0000000000207947 */ /* 0x000fea0003800000 */
.L_x_11:
[----:B------:R-:W-:Y:S02]  /*1000*/  ULDC.64 UR4, c[0x0][0x590] ;  /* 0x0001640000047ab9 */ /* 0x000fe40000000a00 */
[----:B------:R-:W-:-:S04]  /*1010*/  ISETP.NE.U32.AND P0, PT, RZ, UR4, PT ;  /* 0x00000004ff007c0c */ /* 0x000fc8000bf05070 */
[----:B------:R-:W-:-:S13]  /*1020*/  ISETP.NE.AND.EX P0, PT, RZ, UR5, PT, P0 ;  /* 0x00000005ff007c0c */ /* 0x000fda000bf05300 */
[----:B------:R-:W-:Y:S05]  /*1030*/  @!P0 BRA `(.L_x_13) ;  /* 0x00000000000c8947 */ /* 0x000fea0003800000 */
[----:B0-----:R-:W1:Y:S02]  /*1040*/  LDC.64 R2, c[0x0][0x590] ;  /* 0x00016400ff027b82 */ /* 0x001e640000000a00 */
[----:B-1----:R1:W5:Y:S01]  /*1050*/  LDG.E R7, desc[UR16][R2.64] ;  /* 0x0000001002077981 */ /* 0x002362000c1e1900 */
[----:B------:R-:W-:Y:S05]  /*1060*/  BRA `(.L_x_12) ;  /* 0x0000000000047947 */ /* 0x000fea0003800000 */
.L_x_13:
[----:B-1----:R-:W3:Y:S02]  /*1070*/  LDC R7, c[0x0][0x584] ;  /* 0x00016100ff077b82 */ /* 0x002ee40000000800 */
.L_x_12:
[----:B------:R-:W-:-:S13]  /*1080*/  LOP3.LUT P0, RZ, R10, 0xff, RZ, 0xc0, !PT ;  /* 0x000000ff0aff7812 */ /* 0x000fda000780c0ff */
[----:B------:R-:W-:Y:S05]  /*1090*/  @!P0 EXIT ;  /* 0x000000000000894d */ /* 0x000fea0003800000 */
[----:B------:R-:W-:Y:S01]  /*10a0*/  ULDC UR4, c[0x0][0x28c] ;  /* 0x0000a30000047ab9 */ /* 0x000fe20000000800 */
[----:B------:R-:W-:Y:S01]  /*10b0*/  LOP3.LUT R50, R8, 0x1, RZ, 0xfc, !PT ;  /* 0x0000000108327812 */ /* 0x000fe200078efcff */
[----:B------:R-:W-:-:S04]  /*10c0*/  UIADD3 UR4, UR4, 0x3f, URZ ;  /* 0x0000003f04047890 */ /* 0x000fc8000fffe03f */
[----:B------:R-:W-:-:S04]  /*10d0*/  USHF.R.S32.HI UR5, URZ, 0x1f, UR4 ;  /* 0x0000001f3f057899 */ /* 0x000fc80008011404 */
[----:B------:R-:W-:-:S03]  /*10e0*/  ULEA.HI UR5, UR5, UR4, URZ, 0x6 ;  /* 0x0000000405057291 */ /* 0x000fc6000f8f303f */
[----:B------:R-:W-:Y:S01]  /*10f0*/  UMOV UR4, URZ ;  /* 0x0000003f00047c82 */ /* 0x000fe20008000000 */
[----:B------:R-:W-:-:S03]  /*1100*/  USHF.R.S32.HI UR9, URZ, 0x6, UR5 ;  /* 0x000000063f097899 */ /* 0x000fc60008011405 */
[----:B------:R-:W-:-:S09]  /*1110*/  UMOV UR5, URZ ;  /* 0x0000003f00057c82 */ /* 0x000fd20008000000 */
.L_x_70:
[----:B01----:R-:W-:Y:S01]  /*1120*/  LOP3.LUT R2, R16, 0x80, RZ, 0xc0, !PT ;  /* 0x0000008010027812 */ /* 0x003fe200078ec0ff */
[----:B------:R-:W0:Y:S01]  /*1130*/  S2UR UR13, SR_CgaCtaId ;  /* 0x00000000000d79c3 */ /* 0x000e220000008800 */
[----:B------:R-:W-:Y:S01]  /*1140*/  UMOV UR12, 0x400 ;  /* 0x00000400000c7882 */ /* 0x000fe20000000000 */
[----:B------:R-:W-:Y:S01]  /*1150*/  UMOV UR6, URZ ;  /* 0x0000003f00067c82 */ /* 0x000fe20008000000 */
[----:B------:R-:W-:Y:S01]  /*1160*/  SHF.R.U32.HI R2, RZ, 0x7, R2 ;  /* 0x00000007ff027819 */ /* 0x000fe20000011602 */
[----:B------:R-:W-:Y:S01]  /*1170*/  UMOV UR7, URZ ;  /* 0x0000003f00077c82 */ /* 0x000fe20008000000 */
[----:B------:R-:W-:Y:S01]  /*1180*/  UMOV UR18, UR5 ;  /* 0x0000000500127c82 */ /* 0x000fe20008000000 */
[----:B------:R-:W-:Y:S01]  /*1190*/  CS2R R12, SRZ ;  /* 0x00000000000c7805 */ /* 0x000fe2000001ff00 */
[----:B------:R-:W-:Y:S01]  /*11a0*/  IMAD.MOV.U32 R17, RZ, RZ, RZ ;  /* 0x000000ffff117224 */ /* 0x000fe200078e00ff */
[----:B------:R-:W1:Y:S01]  /*11b0*/  LDC R3, c[0x0][0x28c] ;  /* 0x0000a300ff037b82 */ /* 0x000e620000000800 */
[----:B------:R-:W4:Y:S01]  /*11c0*/  SHFL.IDX PT, R2, R2, RZ, 0x1f ;  /* 0x00001fff02027589 */ /* 0x000f2200000e0000 */
[----:B------:R-:W-:Y:S01]  /*11d0*/  IMAD.MOV.U32 R21, RZ, RZ, RZ ;  /* 0x000000ffff157224 */ /* 0x000fe200078e00ff */
[----:B------:R-:W-:Y:S01]  /*11e0*/  CS2R R22, SRZ ;  /* 0x0000000000167805 */ /* 0x000fe2000001ff00 */
[----:B------:R-:W-:Y:S01]  /*11f0*/  IMAD.MOV.U32 R40, RZ, RZ, RZ ;  /* 0x000000ffff287224 */ /* 0x000fe200078e00ff */
[----:B------:R-:W-:-:S02]  /*1200*/  CS2R R42, SRZ ;  /* 0x00000000002a7805 */ /* 0x000fc4000001ff00 */
[----:B------:R-:W-:Y:S02]  /*1210*/  CS2R R44, SRZ ;  /* 0x00000000002c7805 */ /* 0x000fe4000001ff00 */
[----:B------:R-:W-:Y:S02]  /*1220*/  CS2R R46, SRZ ;  /* 0x00000000002e7805 */ /* 0x000fe4000001ff00 */
[----:B------:R-:W-:Y:S01]  /*1230*/  CS2R R48, SRZ ;  /* 0x0000000000307805 */ /* 0x000fe2000001ff00 */
[----:B------:R-:W-:Y:S01]  /*1240*/  IMAD.MOV.U32 R51, RZ, RZ, RZ ;  /* 0x000000ffff337224 */ /* 0x000fe200078e00ff */
[----:B------:R-:W-:Y:S01]  /*1250*/  CS2R R32, SRZ ;  /* 0x0000000000207805 */ /* 0x000fe2000001ff00 */
[----:B------:R-:W-:Y:S01]  /*1260*/  IMAD.U32 R5, RZ, RZ, UR4 ;  /* 0x00000004ff057e24 */ /* 0x000fe2000f8e00ff */
[----:B------:R-:W-:Y:S02]  /*1270*/  CS2R R34, SRZ ;  /* 0x0000000000227805 */ /* 0x000fe4000001ff00 */
[----:B------:R-:W-:-:S02]  /*1280*/  CS2R R36, SRZ ;  /* 0x0000000000247805 */ /* 0x000fc4000001ff00 */
[----:B------:R-:W-:Y:S02]  /*1290*/  CS2R R38, SRZ ;  /* 0x0000000000267805 */ /* 0x000fe4000001ff00 */
[----:B--2---:R-:W-:Y:S02]  /*12a0*/  CS2R R24, SRZ ;  /* 0x0000000000187805 */ /* 0x004fe4000001ff00 */
[----:B------:R-:W-:Y:S02]  /*12b0*/  CS2R R26, SRZ ;  /* 0x00000000001a7805 */ /* 0x000fe4000001ff00 */
[----:B------:R-:W-:Y:S02]  /*12c0*/  CS2R R28, SRZ ;  /* 0x00000000001c7805 */ /* 0x000fe4000001ff00 */
[----:B------:R-:W-:Y:S02]  /*12d0*/  CS2R R30, SRZ ;  /* 0x00000000001e7805 */ /* 0x000fe4000001ff00 */
[----:B-1----:R-:W-:-:S02]  /*12e0*/  ISETP.GE.AND P0, PT, R3, 0x1, PT ;  /* 0x000000010300780c */ /* 0x002fc40003f06270 */
[----:B----4-:R-:W-:-:S13]  /*12f0*/  R2UR UR8, R2 ;  /* 0x00000000020872ca */ /* 0x010fda00000e0000 */
[----:B------:R-:W-:-:S04]  /*1300*/  ULEA.HI UR10, UR8, UR8, URZ, 0x1 ;  /* 0x00000008080a7291 */ /* 0x000fc8000f8f083f */
[----:B------:R-:W-:Y:S02]  /*1310*/  ULOP3.LUT UR11, UR10, 0xffffe, URZ, 0xc0, !UPT ;  /* 0x000ffffe0a0b7892 */ /* 0x000fe4000f8ec03f */
[----:B0-----:R-:W-:Y:S02]  /*1320*/  ULEA UR10, UR13, UR12, 0x18 ;  /* 0x0000000c0d0a7291 */ /* 0x001fe4000f8ec03f */
[----:B------:R-:W-:-:S03]  /*1330*/  UIADD3 UR11, UR8, -UR11, URZ ;  /* 0x8000000b080b7290 */ /* 0x000fc6000fffe03f */
[----:B------:R-:W-:Y:S01]  /*1340*/  UMOV UR8, URZ ;  /* 0x0000003f00087c82 */ /* 0x000fe20008000000 */
[----:B------:R-:W-:-:S04]  /*1350*/  ULEA UR11, UR11, UR10, 0xc ;  /* 0x0000000a0b0b7291 */ /* 0x000fc8000f8e603f */
[----:B------:R-:W-:-:S04]  /*1360*/  UIADD3 UR11, UR11, 0x200, URZ ;  /* 0x000002000b0b7890 */ /* 0x000fc8000fffe03f */
[----:B------:R-:W-:-:S04]  /*1370*/  USHF.R.U32.HI UR11, URZ, 0x4, UR11 ;  /* 0x000000043f0b7899 */ /* 0x000fc8000801160b */
[----:B------:R-:W-:Y:S01]  /*1380*/  ULOP3.LUT UR11, UR11, 0x3fff, URZ, 0xc0, !UPT ;  /* 0x00003fff0b0b7892 */ /* 0x000fe2000f8ec03f */
[----:B------:R-:W-:Y:S11]  /*1390*/  @!P0 BRA `(.L_x_14) ;  /* 0x00000004003c8947 */ /* 0x000ff60003800000 */
[----:B------:R-:W-:-:S13]  /*13a0*/  ISETP.NE.AND P1, PT, R50, 0x3, PT ;  /* 0x000000033200780c */ /* 0x000fda0003f25270 */
[----:B------:R-:W-:Y:S05]  /*13b0*/  @!P1 BRA `(.L_x_15) ;  /* 0x0000000000049947 */ /* 0x000fea0003800000 */
[----:B------:R-:W-:Y:S01]  /*13c0*/  BPT.TRAP 0x1 ;  /* 0x000000040000795c */ /* 0x000fe20000300000 */
.L_x_15:
[----:B------:R-:W-:Y:S01]  /*13d0*/  ULEA UR6, UR5, UR10, 0x3 ;  /* 0x0000000a05067291 */ /* 0x000fe2000f8e183f */
[----:B------:R-:W-:-:S05]  /*13e0*/  IMAD.U32 R2, RZ, RZ, UR4 ;  /* 0x00000004ff027e24 */ /* 0x000fca000f8e00ff */
[----:B------:R-:W-:-:S04]  /*13f0*/  SHF.L.U32 R2, R2, 0x1f, RZ ;  /* 0x0000001f02027819 */ /* 0x000fc800000006ff */
[----:B------:R0:W1:Y:S01]  /*1400*/  SYNCS.PHASECHK.TRANS64.TRYWAIT P0, [UR6], R2 ;  /* 0x00000002ff0075a7 */ /* 0x0000620008000146 */
[----:B------:R-:W-:Y:S05]  /*1410*/  @!P1 BRA `(.L_x_16) ;  /* 0x0000000000049947 */ /* 0x000fea0003800000 */
[----:B------:R-:W-:Y:S01]  /*1420*/  BPT.TRAP 0x1 ;  /* 0x000000040000795c */ /* 0x000fe20000300000 */
.L_x_16:
[----:B-1----:R-:W-:Y:S05]  /*1430*/  @P0 BRA `(.L_x_17) ;  /* 0x0000000000080947 */ /* 0x002fea0003800000 */
[----:B------:R-:W1:Y:S02]  /*1440*/  SYNCS.PHASECHK.TRANS64.TRYWAIT P0, [UR6], R2 ;  /* 0x00000002ff0075a7 */ /* 0x000e640008000146 */
[----:B-1----:R-:W-:Y:S05]  /*1450*/  @!P0 BRA `(.L_x_18) ;  /* 0x0000004800448947 */ /* 0x002fea0003800000 */
.L_x_17:
[----:B------:R-:W-:Y:S01]  /*1460*/  UIADD3 UR6, UR10, 0x33200, URZ ;  /* 0x000332000a067890 */ /* 0x000fe2000fffe03f */
[----:B------:R-:W-:Y:S01]  /*1470*/  WARPGROUP.ARRIVE ;  /* 0x00000000000079c5 */ /* 0x000fe20000000000 */
[----:B------:R-:W-:Y:S01]  /*1480*/  ULOP3.LUT UR7, UR11, 0x10000, URZ, 0xfc, !UPT ;  /* 0x000100000b077892 */ /* 0x000fe2000f8efc3f */
[----:B------:R-:W-:Y:S01]  /*1490*/  CS2R R12, SRZ ;  /* 0x00000000000c7805 */ /* 0x000fe2000001ff00 */
[----:B------:R-:W-:Y:S01]  /*14a0*/  USHF.R.U32.HI UR6, URZ, 0x4, UR6 ;  /* 0x000000043f067899 */ /* 0x000fe20008011606 */
[----:B------:R-:W-:Y:S01]  /*14b0*/  IMAD.MOV.U32 R17, RZ, RZ, RZ ;  /* 0x000000ffff117224 */ /* 0x000fe200078e00ff */
[----:B------:R-:W-:Y:S01]  /*14c0*/  UIMAD UR7, UR5, 0x300, UR7 ;  /* 0x00000300050778a4 */ /* 0x000fe2000f8e0207 */
[----:B------:R-:W-:Y:S01]  /*14d0*/  IMAD.MOV.U32 R21, RZ, RZ, RZ ;  /* 0x000000ffff157224 */ /* 0x000fe200078e00ff */
[----:B------:R-:W-:Y:S01]  /*14e0*/  ULOP3.LUT UR6, UR6, 0x3fff, URZ, 0xc0, !UPT ;  /* 0x00003fff06067892 */ /* 0x000fe2000f8ec03f */
[----:B------:R-:W-:Y:S01]  /*14f0*/  CS2R R22, SRZ ;  /* 0x0000000000167805 */ /* 0x000fe2000001ff00 */
[----:B------:R-:W-:Y:S01]  /*1500*/  UMOV UR13, 0x80000020 ;  /* 0x80000020000d7882 */ /* 0x000fe20000000000 */
[----:B------:R-:W-:Y:S01]  /*1510*/  UMOV UR15, 0x80000020 ;  /* 0x80000020000f7882 */ /* 0x000fe20000000000 */
[----:B------:R-:W-:Y:S01]  /*1520*/  ULOP3.LUT UR6, UR6, 0x10000, URZ, 0xfc, !UPT ;  /* 0x0001000006067892 */ /* 0x000fe2000f8efc3f */
[----:B------:R-:W-:Y:S01]  /*1530*/  IMAD.MOV.U32 R40, RZ, RZ, RZ ;  /* 0x000000ffff287224 */ /* 0x000fe200078e00ff */
[----:B------:R-:W-:Y:S01]  /*1540*/  UMOV UR12, UR7 ;  /* 0x00000007000c7c82 */ /* 0x000fe20008000000 */
[----:B------:R-:W-:Y:S01]  /*1550*/  UIADD3 UR8, UR7, 0x200, URZ ;  /* 0x0000020007087890 */ /* 0x000fe2000fffe03f */
[----:B------:R-:W-:Y:S01]  /*1560*/  CS2R R42, SRZ ;  /* 0x00000000002a7805 */ /* 0x000fe2000001ff00 */
[----:B------:R-:W-:Y:S01]  /*1570*/  ULEA UR6, UR5, UR6, 0x6 ;  /* 0x0000000605067291 */ /* 0x000fe2000f8e303f */
[----:B------:R-:W-:-:S02]  /*1580*/  CS2R R44, SRZ ;  /* 0x00000000002c7805 */ /* 0x000fc4000001ff00 */
[----:B------:R-:W-:Y:S02]  /*1590*/  CS2R R46, SRZ ;  /* 0x00000000002e7805 */ /* 0x000fe4000001ff00 */
[----:B------:R-:W-:Y:S01]  /*15a0*/  CS2R R48, SRZ ;  /* 0x0000000000307805 */ /* 0x000fe2000001ff00 */
[----:B------:R-:W-:Y:S01]  /*15b0*/  IMAD.MOV.U32 R51, RZ, RZ, RZ ;  /* 0x000000ffff337224 */ /* 0x000fe200078e00ff */
[----:B------:R-:W-:Y:S02]  /*15c0*/  UMOV UR14, UR6 ;  /* 0x00000006000e7c82 */ /* 0x000fe40008000000 */
[----:B------:R-:W-:Y:S01]  /*15d0*/  QGMMA.64x16x32.F32.E4M3.E4M3 R32, gdesc[UR12], RZ, !UPT ;  /* 0x002000000c2079f3 */ /* 0x000fe2000c7008ff */
[----:B------:R-:W-:Y:S01]  /*15e0*/  UMOV UR12, UR8 ;  /* 0x00000008000c7c82 */ /* 0x000fe20008000000 */
[----:B------:R-:W-:Y:S01]  /*15f0*/  UMOV UR13, 0x80000020 ;  /* 0x80000020000d7882 */ /* 0x000fe20000000000 */
[----:B------:R-:W-:Y:S01]  /*1600*/  ULDC UR8, c[0x0][0x50c] ;  /* 0x0001430000087ab9 */ /* 0x000fe20000000800 */
[----:B------:R-:W-:Y:S01]  /*1610*/  QGMMA.64x16x32.F32.E4M3.E4M3 R24, gdesc[UR12], RZ, !UPT ;  /* 0x002000000c1879f3 */ /* 0x000fe2000c7008ff */
[----:B------:R-:W-:-:S02]  /*1620*/  UIADD3 UR12, UR7, 0x2, URZ ;  /* 0x00000002070c7890 */ /* 0x000fc4000fffe03f */
[----:B------:R-:W-:Y:S02]  /*1630*/  UIADD3 UR14, UR6, 0x2, URZ ;  /* 0x00000002060e7890 */ /* 0x000fe4000fffe03f */
[----:B------:R-:W-:Y:S01]  /*1640*/  UIADD3 UR7, UR7, 0x202, URZ ;  /* 0x0000020207077890 */ /* 0x000fe2000fffe03f */
[----:B------:R-:W-:Y:S01]  /*1650*/  UMOV UR13, 0x80000020 ;  /* 0x80000020000d7882 */ /* 0x000fe20000000000 */
[----:B------:R-:W-:Y:S01]  /*1660*/  UMOV UR15, 0x80000020 ;  /* 0x80000020000f7882 */ /* 0x000fe20000000000 */
[----:B------:R-:W-:Y:S01]  /*1670*/  UISETP.NE.AND UP0, UPT, UR8, 0x2, UPT ;  /* 0x000000020800788c */ /* 0x000fe2000bf05270 */
[----:B------:R-:W-:-:S03]  /*1680*/  UMOV UR6, 0x2 ;  /* 0x0000000200067882 */ /* 0x000fc60000000000 */
[----:B------:R-:W-:Y:S01]  /*1690*/  QGMMA.64x16x32.F32.E4M3.E4M3 R32, gdesc[UR12], R32 ;  /* 0x002000000c2079f3 */ /* 0x000fe20008700820 */
[----:B------:R-:W-:Y:S01]  /*16a0*/  UMOV UR12, UR7 ;  /* 0x00000007000c7c82 */ /* 0x000fe20008000000 */
[----:B------:R-:W-:Y:S01]  /*16b0*/  USEL UR7, URZ, 0x1, UP0 ;  /* 0x000000013f077887 */ /* 0x000fe20008000000 */
[----:B------:R-:W-:Y:S02]  /*16c0*/  UMOV UR13, 0x80000020 ;  /* 0x80000020000d7882 */ /* 0x000fe40000000000 */
[----:B------:R-:W-:Y:S03]  /*16d0*/  QGMMA.64x16x32.F32.E4M3.E4M3 R24, gdesc[UR12], R24, gsb0 ;  /* 0x002000000c1879f3 */ /* 0x000fe60008000818 */
[----:B------:R-:W-:-:S13]  /*16e0*/  ISETP.NE.AND P0, PT, RZ, UR7, PT ;  /* 0x00000007ff007c0c */ /* 0x000fda000bf05270 */
[----:B------:R-:W-:Y:S05]  /*16f0*/  @!P0 BRA `(.L_x_19) ;  /* 0x0000000000488947 */ /* 0x000fea0003800000 */
[----:B------:R-:W-:Y:S02]  /*1700*/  WARPGROUP.DEPBAR.LE gsb0, 0x0 ;  /* 0x00008000000079c5 */ /* 0x000fe40000010000 */
[----:B------:R-:W-:-:S01]  /*1710*/  FADD R51, RZ, R32 ;  /* 0x00000020ff337221 */ /* 0x000fc20000000000 */
[----:B------:R-:W-:Y:S01]  /*1720*/  FADD R48, RZ, R33 ;  /* 0x00000021ff307221 */ /* 0x000fe20000000000 */
        /* <DEDUP_REMOVED lines=14> */
[----:B------:R-:W-:-:S06]  /*1810*/  UMOV UR6, URZ ;  /* 0x0000003f00067c82 */ /* 0x000fcc0008000000 */
.L_x_19:
[----:B------:R-:W-:-:S04]  /*1820*/  UIADD3 UR18, UR5, 0x1, URZ ;  /* 0x0000000105127890 */ /* 0x000fc8000fffe03f */
[----:B------:R-:W-:-:S04]  /*1830*/  UISETP.NE.AND UP0, UPT, UR18, 0x11, UPT ;  /* 0x000000111200788c */ /* 0x000fc8000bf05270 */
[----:B------:R-:W-:Y:S02]  /*1840*/  USEL UR8, URZ, 0x1, UP0 ;  /* 0x000000013f087887 */ /* 0x000fe40008000000 */
[----:B------:R-:W-:Y:S02]  /*1850*/  USEL UR18, UR18, URZ, UP0 ;  /* 0x0000003f12127287 */ /* 0x000fe40008000000 */
[----:B------:R-:W-:-:S06]  /*1860*/  ULOP3.LUT UR8, UR4, UR8, URZ, 0x3c, !UPT ;  /* 0x0000000804087292 */ /* 0x000fcc000f8e3c3f */
[----:B------:R-:W-:Y:S01]  /*1870*/  IMAD.U32 R5, RZ, RZ, UR8 ;  /* 0x00000008ff057e24 */ /* 0x000fe2000f8e00ff */
[----:B------:R-:W-:-:S06]  /*1880*/  UMOV UR8, 0x1 ;  /* 0x0000000100087882 */ /* 0x000fcc0000000000 */
.L_x_14:
[----:B------:R-:W-:-:S04]  /*1890*/  UISETP.LT.AND UP0, UPT, UR9, 0x1, UPT ;  /* 0x000000010900788c */ /* 0x000fc8000bf01270 */
[----:B------:R-:W-:-:S04]  /*18a0*/  USEL UR12, UR9, 0x1, UP0 ;  /* 0x00000001090c7887 */ /* 0x000fc80008000000 */
[----:B------:R-:W-:-:S04]  /*18b0*/  UIADD3 UR12, UR9, -UR12, URZ ;  /* 0x8000000c090c7290 */ /* 0x000fc8000fffe03f */
[----:B------:R-:W-:-:S06]  /*18c0*/  UISETP.GE.AND UP0, UPT, UR12, 0x1, UPT ;  /* 0x000000010c00788c */ /* 0x000fcc000bf06270 */
[----:B------:R-:W-:-:S13]  /*18d0*/  PLOP3.LUT P0, PT, PT, PT, UP0, 0x80, 0x0 ;  /* 0x000000000000781c */ /* 0x000fda0003f0f008 */
[----:B------:R-:W-:Y:S05]  /*18e0*/  @!P0 BRA `(.L_x_20) ;  /* 0x00000004006c8947 */ /* 0x000fea0003800000 */
[----:B01----:R-:W-:Y:S01]  /*18f0*/  IMAD.U32 R2, RZ, RZ, UR12 ;  /* 0x0000000cff027e24 */ /* 0x003fe2000f8e00ff */
[----:B------:R-:W-:Y:S01]  /*1900*/  UMOV UR19, UR5 ;  /* 0x0000000500137c82 */ /* 0x000fe20008000000 */
[----:B------:R-:W-:-:S05]  /*1910*/  ULDC UR21, c[0x0][0x50c] ;  /* 0x0001430000157ab9 */ /* 0x000fca0000000800 */
.L_x_28:
[----:B------:R-:W-:-:S13]  /*1920*/  ISETP.NE.AND P1, PT, R50, 0x3, PT ;  /* 0x000000033200780c */ /* 0x000fda0003f25270 */
[----:B01----:R-:W-:Y:S05]  /*1930*/  @!P1 BRA `(.L_x_21) ;  /* 0x0000000000049947 */ /* 0x003fea0003800000 */
[----:B------:R-:W-:Y:S01]  /*1940*/  BPT.TRAP 0x1 ;  /* 0x000000040000795c */ /* 0x000fe20000300000 */
.L_x_21:
[----:B------:R-:W0:Y:S01]  /*1950*/  S2UR UR12, SR_CgaCtaId ;  /* 0x00000000000c79c3 */ /* 0x000e220000008800 */
[----:B------:R-:W-:Y:S01]  /*1960*/  UMOV UR10, 0x400 ;  /* 0x00000400000a7882 */ /* 0x000fe20000000000 */
[----:B------:R-:W-:Y:S01]  /*1970*/  SHF.L.U32 R3, R5, 0x1f, RZ ;  /* 0x0000001f05037819 */ /* 0x000fe200000006ff */
[----:B0-----:R-:W-:-:S04]  /*1980*/  ULEA UR10, UR12, UR10, 0x18 ;  /* 0x0000000a0c0a7291 */ /* 0x001fc8000f8ec03f */
[----:B------:R-:W-:-:S09]  /*1990*/  ULEA UR12, UR18, UR10, 0x3 ;  /* 0x0000000a120c7291 */ /* 0x000fd2000f8e183f */
[----:B------:R0:W1:Y:S01]  /*19a0*/  SYNCS.PHASECHK.TRANS64.TRYWAIT P0, [UR12], R3 ;  /* 0x00000003ff0075a7 */ /* 0x000062000800014c */
[----:B------:R-:W-:Y:S05]  /*19b0*/  @!P1 BRA `(.L_x_22) ;  /* 0x0000000000049947 */ /* 0x000fea0003800000 */
[----:B------:R-:W-:Y:S01]  /*19c0*/  BPT.TRAP 0x1 ;  /* 0x000000040000795c */ /* 0x000fe20000300000 */
.L_x_22:
[----:B-1----:R-:W-:Y:S05]  /*19d0*/  @P0 BRA `(.L_x_23) ;  /* 0x0000000000080947 */ /* 0x002fea0003800000 */
[----:B------:R-:W1:Y:S02]  /*19e0*/  SYNCS.PHASECHK.TRANS64.TRYWAIT P0, [UR12], R3 ;  /* 0x00000003ff0075a7 */ /* 0x000e64000800014c */
[----:B-1----:R-:W-:Y:S05]  /*19f0*/  @!P0 BRA `(.L_x_24) ;  /* 0x0000004000f48947 */ /* 0x002fea0003800000 */
.L_x_23:
[----:B------:R-:W-:Y:S01]  /*1a00*/  UIADD3 UR12, UR10, 0x33200, URZ ;  /* 0x000332000a0c7890 */ /* 0x000fe2000fffe03f */
[----:B------:R-:W-:Y:S01]  /*1a10*/  WARPGROUP.ARRIVE ;  /* 0x00000000000079c5 */ /* 0x000fe20000000000 */
[----:B------:R-:W-:Y:S02]  /*1a20*/  UISETP.NE.AND UP0, UPT, UR7, URZ, UPT ;  /* 0x0000003f0700728c */ /* 0x000fe4000bf05270 */
[----:B------:R-:W-:Y:S02]  /*1a30*/  USHF.R.U32.HI UR12, URZ, 0x4, UR12 ;  /* 0x000000043f0c7899 */ /* 0x000fe4000801160c */
[----:B------:R-:W-:Y:S02]  /*1a40*/  USEL UR8, UR8, URZ, !UP0 ;  /* 0x0000003f08087287 */ /* 0x000fe4000c000000 */
[----:B------:R-:W-:Y:S02]  /*1a50*/  ULOP3.LUT UR12, UR12, 0x3fff, URZ, 0xc0, !UPT ;  /* 0x00003fff0c0c7892 */ /* 0x000fe4000f8ec03f */
[----:B------:R-:W-:-:S02]  /*1a60*/  ULOP3.LUT UR7, UR11, 0x10000, URZ, 0xfc, !UPT ;  /* 0x000100000b077892 */ /* 0x000fc4000f8efc3f */
[----:B------:R-:W-:Y:S02]  /*1a70*/  ULOP3.LUT UR12, UR12, 0x10000, URZ, 0xfc, !UPT ;  /* 0x000100000c0c7892 */ /* 0x000fe4000f8efc3f */
[----:B------:R-:W-:Y:S02]  /*1a80*/  UISETP.NE.U32.AND UP0, UPT, UR8, URZ, UPT ;  /* 0x0000003f0800728c */ /* 0x000fe4000bf05070 */
[----:B------:R-:W-:Y:S02]  /*1a90*/  UIMAD UR8, UR18, 0x300, UR7 ;  /* 0x00000300120878a4 */ /* 0x000fe4000f8e0207 */
[----:B------:R-:W-:Y:S02]  /*1aa0*/  ULEA UR7, UR18, UR12, 0x6 ;  /* 0x0000000c12077291 */ /* 0x000fe4000f8e303f */
[----:B------:R-:W-:Y:S01]  /*1ab0*/  UIADD3 UR20, UR8, 0x200, URZ ;  /* 0x0000020008147890 */ /* 0x000fe2000fffe03f */
[----:B------:R-:W-:Y:S02]  /*1ac0*/  UMOV UR13, 0x80000020 ;  /* 0x80000020000d7882 */ /* 0x000fe40000000000 */
[----:B------:R-:W-:Y:S01]  /*1ad0*/  UMOV UR12, UR8 ;  /* 0x00000008000c7c82 */ /* 0x000fe20008000000 */
[----:B------:R-:W-:Y:S01]  /*1ae0*/  UMOV UR15, 0x80000020 ;  /* 0x80000020000f7882 */ /* 0x000fe20000000000 */
[----:B------:R-:W-:Y:S01]  /*1af0*/  UMOV UR14, UR7 ;  /* 0x00000007000e7c82 */ /* 0x000fe20008000000 */
[----:B------:R-:W-:Y:S01]  /*1b00*/  UIADD3 UR6, UR6, 0x2, URZ ;  /* 0x0000000206067890 */ /* 0x000fe2000fffe03f */
[----:B------:R-:W-:Y:S01]  /*1b10*/  QGMMA.64x16x32.F32.E4M3.E4M3 R32, gdesc[UR12], R32, UP0 ;  /* 0x002000000c2079f3 */ /* 0x000fe2000bf00820 */
[----:B------:R-:W-:Y:S01]  /*1b20*/  UMOV UR12, UR20 ;  /* 0x00000014000c7c82 */ /* 0x000fe20008000000 */
[----:B------:R-:W-:-:S02]  /*1b30*/  UMOV UR13, 0x80000020 ;  /* 0x80000020000d7882 */ /* 0x000fc40000000000 */
[----:B------:R-:W-:Y:S01]  /*1b40*/  QGMMA.64x16x32.F32.E4M3.E4M3 R24, gdesc[UR12], R24, UP0 ;  /* 0x002000000c1879f3 */ /* 0x000fe2000bf00818 */
[----:B------:R-:W-:Y:S02]  /*1b50*/  UIADD3 UR12, UR8, 0x2, URZ ;  /* 0x00000002080c7890 */ /* 0x000fe4000fffe03f */
[----:B------:R-:W-:Y:S02]  /*1b60*/  UIADD3 UR14, UR7, 0x2, URZ ;  /* 0x00000002070e7890 */ /* 0x000fe4000fffe03f */
[----:B------:R-:W-:Y:S01]  /*1b70*/  UIADD3 UR8, UR8, 0x202, URZ ;  /* 0x0000020208087890 */ /* 0x000fe2000fffe03f */
[----:B------:R-:W-:Y:S01]  /*1b80*/  UMOV UR13, 0x80000020 ;  /* 0x80000020000d7882 */ /* 0x000fe20000000000 */
[----:B------:R-:W-:Y:S01]  /*1b90*/  UMOV UR15, 0x80000020 ;  /* 0x80000020000f7882 */ /* 0x000fe20000000000 */
[----:B------:R-:W-:-:S04]  /*1ba0*/  UISETP.NE.AND UP0, UPT, UR6, UR21, UPT ;  /* 0x000000150600728c */ /* 0x000fc8000bf05270 */
[----:B------:R-:W-:-:S06]  /*1bb0*/  USEL UR7, URZ, 0x1, UP0 ;  /* 0x000000013f077887 */ /* 0x000fcc0008000000 */
[----:B------:R-:W-:Y:S01]  /*1bc0*/  ISETP.NE.AND P0, PT, RZ, UR7, PT ;  /* 0x00000007ff007c0c */ /* 0x000fe2000bf05270 */
[----:B------:R-:W-:Y:S01]  /*1bd0*/  QGMMA.64x16x32.F32.E4M3.E4M3 R32, gdesc[UR12], R32 ;  /* 0x002000000c2079f3 */ /* 0x000fe20008700820 */
[----:B------:R-:W-:Y:S01]  /*1be0*/  UMOV UR12, UR8 ;  /* 0x00000008000c7c82 */ /* 0x000fe20008000000 */
[----:B------:R-:W-:Y:S02]  /*1bf0*/  UMOV UR13, 0x80000020 ;  /* 0x80000020000d7882 */ /* 0x000fe40000000000 */
[----:B------:R-:W-:Y:S03]  /*1c00*/  QGMMA.64x16x32.F32.E4M3.E4M3 R24, gdesc[UR12], R24, gsb0 ;  /* 0x002000000c1879f3 */ /* 0x000fe60008000818 */
[----:B------:R-:W-:-:S05]  /*1c10*/  WARPGROUP.DEPBAR.LE gsb0, 0x1 ;  /* 0x00008000000079c5 */ /* 0x000fca0000010100 */
[----:B------:R-:W-:Y:S05]  /*1c20*/  @!P0 BRA `(.L_x_25) ;  /* 0x0000000000488947 */ /* 0x000fea0003800000 */
[----:B------:R-:W-:Y:S02]  /*1c30*/  WARPGROUP.DEPBAR.LE gsb0, 0x0 ;  /* 0x00008000000079c5 */ /* 0x000fe40000010000 */
[----:B------:R-:W-:-:S01]  /*1c40*/  FADD R51, R32, R51 ;  /* 0x0000003320337221 */ /* 0x000fc20000000000 */
[----:B------:R-:W-:Y:S01]  /*1c50*/  FADD R48, R33, R48 ;  /* 0x0000003021307221 */ /* 0x000fe20000000000 */
        /* <DEDUP_REMOVED lines=14> */
[----:B------:R-:W-:-:S06]  /*1d40*/  UMOV UR6, URZ ;  /* 0x0000003f00067c82 */ /* 0x000fcc0008000000 */
.L_x_25:
[----:B------:R-:W-:Y:S05]  /*1d50*/  @!P1 BRA `(.L_x_26) ;  /* 0x0000000000049947 */ /* 0x000fea0003800000 */
[----:B------:R-:W-:Y:S01]  /*1d60*/  BPT.TRAP 0x1 ;  /* 0x000000040000795c */ /* 0x000fe20000300000 */
.L_x_26:
[----:B------:R-:W-:Y:S01]  /*1d70*/  ULEA UR8, UR19, UR10, 0x3 ;  /* 0x0000000a13087291 */ /* 0x000fe2000f8e183f */
[----:B------:R-:W-:-:S03]  /*1d80*/  ISETP.GT.U32.AND P0, PT, R8, 0x1, PT ;  /* 0x000000010800780c */ /* 0x000fc60003f04070 */
[----:B------:R-:W-:-:S04]  /*1d90*/  UIADD3 UR8, UR8, 0x88, URZ ;  /* 0x0000008808087890 */ /* 0x000fc8000fffe03f */
[----:B------:R-:W-:-:S09]  /*1da0*/  UPRMT UR8, URZ, 0x654, UR8 ;  /* 0x000006543f087896 */ /* 0x000fd20008000008 */
[----:B------:R-:W-:Y:S01]  /*1db0*/  SYNCS.ARRIVE.TRANS64.RED.A1T0 RZ, [UR8], RZ ;  /* 0x000000ffffff79a7 */ /* 0x000fe20008100408 */
[----:B------:R-:W-:Y:S05]  /*1dc0*/  @P0 BRA `(.L_x_27) ;  /* 0x0000000000040947 */ /* 0x000fea0003800000 */
[----:B------:R-:W-:Y:S01]  /*1dd0*/  BPT.TRAP 0x1 ;  /* 0x000000040000795c */ /* 0x000fe20000300000 */
.L_x_27:
[----:B------:R-:W-:Y:S01]  /*1de0*/  UIADD3 UR18, UR18, 0x1, URZ ;  /* 0x0000000112127890 */ /* 0x000fe2000fffe03f */
[C---:B------:R-:W-:Y:S01]  /*1df0*/  ISETP.GT.AND P0, PT, R2.reuse, 0x1, PT ;  /* 0x000000010200780c */ /* 0x040fe20003f04270 */
[----:B------:R-:W-:Y:S01]  /*1e00*/  UIADD3 UR19, UR19, 0x1, URZ ;  /* 0x0000000113137890 */ /* 0x000fe2000fffe03f */
[----:B------:R-:W-:Y:S01]  /*1e10*/  VIADD R2, R2, 0xffffffff ;  /* 0xffffffff02027836 */ /* 0x000fe20000000000 */
[----:B------:R-:W-:Y:S02]  /*1e20*/  UISETP.NE.AND UP0, UPT, UR18, 0x11, UPT ;  /* 0x000000111200788c */ /* 0x000fe4000bf05270 */
[----:B------:R-:W-:Y:S02]  /*1e30*/  UISETP.NE.AND UP1, UPT, UR19, 0x11, UPT ;  /* 0x000000111300788c */ /* 0x000fe4000bf25270 */
[----:B------:R-:W-:Y:S02]  /*1e40*/  USEL UR8, URZ, 0x1, UP0 ;  /* 0x000000013f087887 */ /* 0x000fe40008000000 */
[----:B------:R-:W-:-:S02]  /*1e50*/  USEL UR18, UR18, URZ, UP0 ;  /* 0x0000003f12127287 */ /* 0x000fc40008000000 */
[----:B------:R-:W-:Y:S02]  /*1e60*/  USEL UR19, UR19, URZ, UP1 ;  /* 0x0000003f13137287 */ /* 0x000fe40008800000 */
[----:B------:R-:W-:Y:S01]  /*1e70*/  LOP3.LUT R5, R5, UR8, RZ, 0x3c, !PT ;  /* 0x0000000805057c12 */ /* 0x000fe2000f8e3cff */
[----:B------:R-:W-:Y:S01]  /*1e80*/  UMOV UR8, 0x1 ;  /* 0x0000000100087882 */ /* 0x000fe20000000000 */
[----:B------:R-:W-:Y:S08]  /*1e90*/  @P0 BRA `(.L_x_28) ;  /* 0xfffffff800a00947 */ /* 0x000ff0000383ffff */
.L_x_20:
[----:B------:R-:W-:Y:S01]  /*1ea0*/  UISETP.NE.AND UP0, UPT, UR6, URZ, UPT ;  /* 0x0000003f0600728c */ /* 0x000fe2000bf05270 */
[----:B01----:R-:W0:Y:S03]  /*1eb0*/  LDC R2, c[0x0][0x28c] ;  /* 0x0000a300ff027b82 */ /* 0x003e260000000800 */
[----:B------:R-:W-:-:S06]  /*1ec0*/  USEL UR6, URZ, 0x1, !UP0 ;  /* 0x000000013f067887 */ /* 0x000fcc000c000000 */
[----:B------:R-:W-:Y:S02]  /*1ed0*/  ISETP.NE.AND P0, PT, RZ, UR6, PT ;  /* 0x00000006ff007c0c */ /* 0x000fe4000bf05270 */
[----:B0-----:R-:W-:-:S11]  /*1ee0*/  ISETP.GE.AND P1, PT, R2, 0x1, PT ;  /* 0x000000010200780c */ /* 0x001fd60003f26270 */
[----:B------:R-:W-:Y:S05]  /*1ef0*/  @!P0 BRA `(.L_x_29) ;  /* 0x0000000000448947 */ /* 0x000fea0003800000 */
[----:B------:R-:W-:Y:S02]  /*1f00*/  WARPGROUP.DEPBAR.LE gsb0, 0x0 ;  /* 0x00008000000079c5 */ /* 0x000fe40000010000 */
[----:B------:R-:W-:Y:S01]  /*1f10*/  FADD R51, R32, R51 ;  /* 0x0000003320337221 */ /* 0x000fe20000000000 */
        /* <DEDUP_REMOVED lines=14> */
[----:B------:R-:W-:-:S07]  /*2000*/  FADD R12, R12, R31 ;  /* 0x0000001f0c0c7221 */ /* 0x000fce0000000000 */
.L_x_29:
[----:B------:R-:W-:Y:S02]  /*2010*/  WARPGROUP.DEPBAR.LE gsb0, 0x0 ;  /* 0x00008000000079c5 */ /* 0x000fe40000010000 */
[----:B------:R-:W-:Y:S05]  /*2020*/  @!P1 BRA `(.L_x_30) ;  /* 0x0000000000409947 */ /* 0x000fea0003800000 */
[----:B------:R-:W-:-:S13]  /*2030*/  ISETP.NE.AND P0, PT, R50, 0x3, PT ;  /* 0x000000033200780c */ /* 0x000fda0003f05270 */
[----:B------:R-:W-:Y:S05]  /*2040*/  @!P0 BRA `(.L_x_31) ;  /* 0x0000000000048947 */ /* 0x000fea0003800000 */
[----:B------:R-:W-:Y:S01]  /*2050*/  BPT.TRAP 0x1 ;  /* 0x000000040000795c */ /* 0x000fe20000300000 */
.L_x_31:
[----:B------:R-:W-:Y:S01]  /*2060*/  UISETP.LT.AND UP0, UPT, UR9, 0x1, UPT ;  /* 0x000000010900788c */ /* 0x000fe2000bf01270 */
[----:B------:R-:W-:-:S03]  /*2070*/  ISETP.GT.U32.AND P0, PT, R8, 0x1, PT ;  /* 0x000000010800780c */ /* 0x000fc60003f04070 */
[----:B------:R-:W-:-:S04]  /*2080*/  USEL UR8, UR9, 0x1, UP0 ;  /* 0x0000000109087887 */ /* 0x000fc80008000000 */
[----:B------:R-:W-:-:S04]  /*2090*/  UIADD3 UR8, UR5, UR9, -UR8 ;  /* 0x0000000905087290 */ /* 0x000fc8000fffe808 */
[----:B------:R-:W-:-:S04]  /*20a0*/  UIMAD.WIDE.U32 UR6, UR8, -0xf0f0f0f, URZ ;  /* 0xf0f0f0f1080678a5 */ /* 0x000fc8000f8e003f */
[----:B------:R-:W-:-:S04]  /*20b0*/  USHF.R.U32.HI UR6, URZ, 0x4, UR7 ;  /* 0x000000043f067899 */ /* 0x000fc80008011607 */
[----:B------:R-:W-:-:S04]  /*20c0*/  UIMAD UR8, UR6, -0x11, UR8 ;  /* 0xffffffef060878a4 */ /* 0x000fc8000f8e0208 */
[----:B------:R-:W-:-:S04]  /*20d0*/  ULEA UR8, UR8, UR10, 0x3 ;  /* 0x0000000a08087291 */ /* 0x000fc8000f8e183f */
[----:B------:R-:W-:-:S04]  /*20e0*/  UIADD3 UR8, UR8, 0x88, URZ ;  /* 0x0000008808087890 */ /* 0x000fc8000fffe03f */
[----:B------:R-:W-:-:S09]  /*20f0*/  UPRMT UR8, URZ, 0x654, UR8 ;  /* 0x000006543f087896 */ /* 0x000fd20008000008 */
[----:B------:R-:W-:Y:S01]  /*2100*/  SYNCS.ARRIVE.TRANS64.RED.A1T0 RZ, [UR8], RZ ;  /* 0x000000ffffff79a7 */ /* 0x000fe20008100408 */
[----:B------:R-:W-:Y:S05]  /*2110*/  @P0 BRA `(.L_x_30) ;  /* 0x0000000000040947 */ /* 0x000fea0003800000 */
[----:B------:R-:W-:Y:S01]  /*2120*/  BPT.TRAP 0x1 ;  /* 0x000000040000795c */ /* 0x000fe20000300000 */
.L_x_30:
[----:B------:R-:W0:Y:S01]  /*2130*/  LDC R15, c[0x0][0x288] ;  /* 0x0000a200ff0f7b82 */ /* 0x000e220000000800 */
[--C-:B------:R-:W-:Y:S01]  /*2140*/  SHF.R.U32.HI R2, RZ, 0x2, R16.reuse ;  /* 0x00000002ff027819 */ /* 0x100fe20000011610 */
[----:B------:R-:W-:Y:S01]  /*2150*/  UIADD3 UR5, UR9, UR5, URZ ;  /* 0x0000000509057290 */ /* 0x000fe2000fffe03f */
[C---:B------:R-:W-:Y:S01]  /*2160*/  LOP3.LUT R4, R16.reuse, 0x60, RZ, 0xc0, !PT ;  /* 0x0000006010047812 */ /* 0x040fe200078ec0ff */
[----:B------:R-:W-:Y:S01]  /*2170*/  IMAD.SHL.U32 R18, R16, 0x2, RZ ;  /* 0x0000000210127824 */ /* 0x000fe200078e00ff */
[----:B------:R-:W-:Y:S01]  /*2180*/  SHF.R.U32.HI R5, RZ, 0x7, R16 ;  /* 0x00000007ff057819 */ /* 0x000fe20000011610 */
[----:B------:R-:W-:Y:S01]  /*2190*/  UISETP.GT.U32.AND UP0, UPT, UR5, 0x10, UPT ;  /* 0x000000100500788c */ /* 0x000fe2000bf04070 */
[----:B------:R-:W-:Y:S01]  /*21a0*/  LOP3.LUT R3, R2, 0x7, RZ, 0xc0, !PT ;  /* 0x0000000702037812 */ /* 0x000fe200078ec0ff */
[----:B------:R-:W-:Y:S01]  /*21b0*/  ULDC UR12, c[0x0][0x284] ;  /* 0x0000a100000c7ab9 */ /* 0x000fe20000000800 */
[----:B------:R-:W-:Y:S01]  /*21c0*/  SHF.R.U32.HI R4, RZ, 0x1, R4 ;  /* 0x00000001ff047819 */ /* 0x000fe20000011604 */
[----:B------:R-:W-:Y:S01]  /*21d0*/  UISETP.LT.U32.AND UP0, UPT, UR9, 0x11, UP0 ;  /* 0x000000110900788c */ /* 0x000fe20008701070 */
[----:B------:R-:W-:Y:S01]  /*21e0*/  LOP3.LUT R2, R5, 0x1, RZ, 0xc0, !PT ;  /* 0x0000000105027812 */ /* 0x000fe200078ec0ff */
[----:B------:R-:W-:Y:S01]  /*21f0*/  UISETP.GE.U32.AND UP1, UPT, UR9, 0x11, UPT ;  /* 0x000000110900788c */ /* 0x000fe2000bf26070 */
[----:B------:R-:W-:Y:S01]  /*2200*/  IADD3 R5, RZ, -R4, -R3 ;  /* 0x80000004ff057210 */ /* 0x000fe20007ffe803 */
[----:B------:R-:W-:Y:S01]  /*2210*/  ULDC.64 UR10, c[0x0][0x5d0] ;  /* 0x00017400000a7ab9 */ /* 0x000fe20000000a00 */
[----:B------:R-:W-:Y:S01]  /*2220*/  SHF.R.S32.HI R25, RZ, 0x1f, R41 ;  /* 0x0000001fff197819 */ /* 0x000fe20000011429 */
[C---:B------:R-:W-:Y:S01]  /*2230*/  IMAD.SHL.U32 R10, R2.reuse, 0x40, RZ ;  /* 0x00000040020a7824 */ /* 0x040fe200078e00ff */
[----:B------:R-:W-:Y:S01]  /*2240*/  UIMAD.WIDE.U32 UR6, UR5, -0xf0f0f0f, URZ ;  /* 0xf0f0f0f1050678a5 */ /* 0x000fe2000f8e003f */
[----:B------:R-:W-:Y:S01]  /*2250*/  IMAD R14, R2, -0x40, R5 ;  /* 0xffffffc0020e7824 */ /* 0x000fe200078e0205 */
[----:B------:R-:W-:Y:S01]  /*2260*/  LOP3.LUT R2, R16, 0x3, RZ, 0xc0, !PT ;  /* 0x0000000310027812 */ /* 0x000fe200078ec0ff */
[----:B------:R-:W-:Y:S01]  /*2270*/  IMAD.SHL.U32 R5, R11, 0x10, RZ ;  /* 0x000000100b057824 */ /* 0x000fe200078e00ff */
[----:B------:R-:W-:Y:S01]  /*2280*/  LOP3.LUT R3, R10, 0x40, R3, 0xe2, !PT ;  /* 0x000000400a037812 */ /* 0x000fe200078ee203 */
[----:B------:R-:W-:Y:S01]  /*2290*/  IMAD R11, R20, 0xc0, RZ ;  /* 0x000000c0140b7824 */ /* 0x000fe200078e02ff */
[----:B------:R-:W-:-:S02]  /*22a0*/  USEL UR8, URZ, 0x1, !UP0 ;  /* 0x000000013f087887 */ /* 0x000fc4000c000000 */
[C---:B0-----:R-:W-:Y:S01]  /*22b0*/  ISETP.GE.AND P0, PT, R5.reuse, R15, PT ;  /* 0x0000000f0500720c */ /* 0x041fe20003f06270 */
[----:B------:R-:W-:Y:S01]  /*22c0*/  USHF.R.U32.HI UR6, URZ, 0x4, UR7 ;  /* 0x000000043f067899 */ /* 0x000fe20008011607 */
[----:B------:R-:W-:Y:S01]  /*22d0*/  LOP3.LUT R18, R5, 0x6, R18, 0xf8, !PT ;  /* 0x0000000605127812 */ /* 0x000fe200078ef812 */
[----:B------:R-:W-:Y:S01]  /*22e0*/  ULOP3.LUT UR4, UR4, UR8, URZ, 0x3c, !UPT ;  /* 0x0000000804047292 */ /* 0x000fe2000f8e3c3f */
[----:B------:R-:W-:Y:S01]  /*22f0*/  ISETP.GE.OR P0, PT, R11, UR12, P0 ;  /* 0x0000000c0b007c0c */ /* 0x000fe20008706670 */
[----:B------:R-:W-:Y:S01]  /*2300*/  UIMAD UR5, UR6, -0x11, UR5 ;  /* 0xffffffef060578a4 */ /* 0x000fe2000f8e0205 */
[----:B------:R-:W-:Y:S01]  /*2310*/  LOP3.LUT R10, R3, R4, RZ, 0xfc, !PT ;  /* 0x00000004030a7212 */ /* 0x000fe200078efcff */
[----:B------:R-:W-:Y:S01]  /*2320*/  IMAD R4, R2, -0x2, R15 ;  /* 0xfffffffe02047824 */ /* 0x000fe200078e020f */
[----:B------:R-:W-:Y:S01]  /*2330*/  SHF.R.S32.HI R19, RZ, 0x1f, R18 ;  /* 0x0000001fff137819 */ /* 0x000fe20000011412 */
[----:B------:R-:W-:Y:S01]  /*2340*/  IMAD R2, R25, UR10, RZ ;  /* 0x0000000a19027c24 */ /* 0x000fe2000f8e02ff */
[----:B------:R-:W-:Y:S01]  /*2350*/  IADD3 R32, -R11, UR12, R14 ;  /* 0x0000000c0b207c10 */ /* 0x000fe2000fffe10e */
[----:B------:R-:W-:Y:S01]  /*2360*/  IMAD.MOV.U32 R11, RZ, RZ, RZ ;  /* 0x000000ffff0b7224 */ /* 0x000fe200078e00ff */
[----:B------:R-:W-:Y:S01]  /*2370*/  @UP1 ULOP3.LUT UR4, UR4, 0x1, UR6, 0x78, !UPT ;  /* 0x0000000104041892 */ /* 0x000fe2000f8e7806 */
[----:B------:R-:W-:-:S02]  /*2380*/  IMAD R15, R41, UR11, R2 ;  /* 0x0000000b290f7c24 */ /* 0x000fc4000f8e0202 */
[----:B------:R-:W-:-:S04]  /*2390*/  IMAD.WIDE.U32 R2, R41, UR10, R18 ;  /* 0x0000000a29027c25 */ /* 0x000fc8000f8e0012 */
[----:B------:R-:W-:-:S04]  /*23a0*/  IMAD.WIDE R10, R20, 0xc0, R10 ;  /* 0x000000c0140a7825 */ /* 0x000fc800078e020a */
[----:B------:R-:W-:Y:S02]  /*23b0*/  IMAD.IADD R3, R3, 0x1, R15 ;  /* 0x0000000103037824 */ /* 0x000fe400078e020f */
[----:B------:R-:W-:Y:S02]  /*23c0*/  IMAD.IADD R34, R4, 0x1, -R5 ;  /* 0x0000000104227824 */ /* 0x000fe400078e0a05 */
[----:B------:R-:W-:Y:S01]  /*23d0*/  IMAD.MOV.U32 R20, RZ, RZ, -0x1 ;  /* 0xffffffffff147424 */ /* 0x000fe200078e00ff */
[----:B------:R-:W-:Y:S06]  /*23e0*/  @P0 BRA `(.L_x_32) ;  /* 0x0000001400440947 */ /* 0x000fec0003800000 */
[----:B------:R-:W0:Y:S01]  /*23f0*/  LDC.64 R28, c[0x0][0x5c8] ;  /* 0x00017200ff1c7b82 */ /* 0x000e220000000a00 */
[----:B------:R-:W-:Y:S01]  /*2400*/  ULDC.64 UR6, c[0x0][0x5c0] ;  /* 0x0001700000067ab9 */ /* 0x000fe20000000a00 */
[----:B------:R-:W-:Y:S01]  /*2410*/  BSSY B0, `(.L_x_32) ;  /* 0x000014e000007945 */ /* 0x000fe20003800000 */
[-C--:B0-----:R-:W-:Y:S01]  /*2420*/  IMAD R4, R11, R28.reuse, RZ ;  /* 0x0000001c0b047224 */ /* 0x081fe200078e02ff */
[----:B------:R-:W-:Y:S01]  /*2430*/  SHF.L.U64.HI R24, R28, 0x3, R29 ;  /* 0x000000031c187819 */ /* 0x000fe2000001021d */
[----:B------:R-:W-:-:S04]  /*2440*/  IMAD.WIDE.U32 R2, R10, R28, R2 ;  /* 0x0000001c0a027225 */ /* 0x000fc800078e0002 */
[----:B------:R-:W-:Y:S01]  /*2450*/  IMAD R5, R10, R29, R4 ;  /* 0x0000001d0a057224 */ /* 0x000fe200078e0204 */
[----:B------:R-:W-:Y:S01]  /*2460*/  IADD3 R26, P4, R2, UR6, RZ ;  /* 0x00000006021a7c10 */ /* 0x000fe2000ff9e0ff */
[C---:B------:R-:W-:Y:S01]  /*2470*/  IMAD.SHL.U32 R15, R28.reuse, 0x8, RZ ;  /* 0x000000081c0f7824 */ /* 0x040fe200078e00ff */
[----:B------:R-:W-:Y:S01]  /*2480*/  LEA R4, P2, R28, R2, 0x7 ;  /* 0x000000021c047211 */ /* 0x000fe200078438ff */
[----:B------:R-:W-:-:S03]  /*2490*/  IMAD.IADD R3, R3, 0x1, R5 ;  /* 0x0000000103037824 */ /* 0x000fc600078e0205 */
[----:B------:R-:W-:Y:S02]  /*24a0*/  IADD3 R14, P1, P0, R2, UR6, R15 ;  /* 0x00000006020e7c10 */ /* 0x000fe4000f83e00f */
[----:B------:R-:W-:Y:S02]  /*24b0*/  IADD3.X R27, R3, UR7, RZ, P4, !PT ;  /* 0x00000007031b7c10 */ /* 0x000fe4000a7fe4ff */
[----:B---3-5:R-:W-:Y:S02]  /*24c0*/  FSETP.NEU.AND P4, PT, R7, RZ, PT ;  /* 0x000000ff0700720b */ /* 0x028fe40003f8d000 */
[----:B------:R-:W-:Y:S02]  /*24d0*/  LEA.HI.X R5, R28, R3, R29, 0x7, P2 ;  /* 0x000000031c057211 */ /* 0x000fe400010f3c1d */
[C---:B------:R-:W-:Y:S02]  /*24e0*/  IADD3 R2, P2, R4.reuse, UR6, RZ ;  /* 0x0000000604027c10 */ /* 0x040fe4000ff5e0ff */
[----:B------:R-:W-:-:S02]  /*24f0*/  IADD3 R4, P5, P6, R4, UR6, R15 ;  /* 0x0000000604047c10 */ /* 0x000fc4000febe00f */
[--C-:B------:R-:W-:Y:S02]  /*2500*/  IADD3.X R15, R3, UR7, R24.reuse, P1, P0 ;  /* 0x00000007030f7c10 */ /* 0x100fe40008fe0418 */
[C---:B------:R-:W-:Y:S02]  /*2510*/  IADD3.X R3, R5.reuse, UR7, RZ, P2, !PT ;  /* 0x0000000705037c10 */ /* 0x040fe400097fe4ff */
[----:B------:R-:W-:Y:S01]  /*2520*/  IADD3.X R5, R5, UR7, R24, P5, P6 ;  /* 0x0000000705057c10 */ /* 0x000fe2000afec418 */
[----:B------:R-:W-:Y:S06]  /*2530*/  @!P4 BRA `(.L_x_33) ;  /* 0x0000000c00dcc947 */ /* 0x000fec0003800000 */
[----:B------:R-:W-:Y:S01]  /*2540*/  ULDC.64 UR6, c[0x0][0x5b8] ;  /* 0x00016e0000067ab9 */ /* 0x000fe20000000a00 */
[----:B------:R-:W-:Y:S01]  /*2550*/  ISETP.GE.AND P0, PT, R32, 0x1, PT ;  /* 0x000000012000780c */ /* 0x000fe20003f06270 */
[----:B------:R-:W-:Y:S01]  /*2560*/  IMAD R24, R25, UR6, RZ ;  /* 0x0000000619187c24 */ /* 0x000fe2000f8e02ff */
[----:B------:R-:W-:Y:S01]  /*2570*/  ULDC.64 UR10, c[0x0][0x5a8] ;  /* 0x00016a00000a7ab9 */ /* 0x000fe20000000a00 */
[C---:B------:R-:W-:Y:S01]  /*2580*/  IMAD.WIDE.U32 R18, R41.reuse, UR6, R18 ;  /* 0x0000000629127c25 */ /* 0x040fe2000f8e0012 */
[----:B------:R-:W-:Y:S01]  /*2590*/  ISETP.LT.OR P4, PT, R34, 0x1, !P0 ;  /* 0x000000012200780c */ /* 0x000fe20004781670 */
[----:B------:R-:W-:Y:S02]  /*25a0*/  BSSY B1, `(.L_x_34) ;  /* 0x000000c000017945 */ /* 0x000fe40003800000 */
[----:B------:R-:W-:Y:S01]  /*25b0*/  IMAD R41, R41, UR7, R24 ;  /* 0x0000000729297c24 */ /* 0x000fe2000f8e0218 */
[----:B------:R-:W-:Y:S02]  /*25c0*/  ULDC.64 UR6, c[0x0][0x5b0] ;  /* 0x00016c0000067ab9 */ /* 0x000fe40000000a00 */
[----:B------:R-:W-:-:S02]  /*25d0*/  IMAD R29, R11, UR6, RZ ;  /* 0x000000060b1d7c24 */ /* 0x000fc4000f8e02ff */
[----:B------:R-:W-:Y:S02]  /*25e0*/  IMAD.IADD R19, R19, 0x1, R41 ;  /* 0x0000000113137824 */ /* 0x000fe400078e0229 */
[C---:B------:R-:W-:Y:S02]  /*25f0*/  IMAD R29, R10.reuse, UR7, R29 ;  /* 0x000000070a1d7c24 */ /* 0x040fe4000f8e021d */
[----:B------:R-:W-:-:S03]  /*2600*/  IMAD.WIDE.U32 R24, R10, UR6, R18 ;  /* 0x000000060a187c25 */ /* 0x000fc6000f8e0012 */
[----:B------:R-:W-:Y:S02]  /*2610*/  IADD3 R28, P1, R24, UR10, RZ ;  /* 0x0000000a181c7c10 */ /* 0x000fe4000ff3e0ff */
[----:B------:R-:W-:Y:S02]  /*2620*/  PRMT R24, RZ, 0x7610, R24 ;  /* 0x00007610ff187816 */ /* 0x000fe40000000018 */
[----:B------:R-:W-:Y:S01]  /*2630*/  IADD3.X R29, R25, UR11, R29, P1, !PT ;  /* 0x0000000b191d7c10 */ /* 0x000fe20008ffe41d */
[----:B------:R-:W-:Y:S08]  /*2640*/  @P4 BRA `(.L_x_35) ;  /* 0x0000000000044947 */ /* 0x000ff00003800000 */
[----:B------:R0:W5:Y:S02]  /*2650*/  LDG.E.U8 R24, desc[UR16][R28.64] ;  /* 0x000000101c187981 */ /* 0x000164000c1e1100 */
.L_x_35:
[----:B------:R-:W-:Y:S05]  /*2660*/  BSYNC B1 ;  /* 0x0000000000017941 */ /* 0x000fea0003800000 */
.L_x_34:
[----:B-----5:R-:W-:Y:S01]  /*2670*/  LOP3.LUT R24, R24, 0xff, RZ, 0xc0, !PT ;  /* 0x000000ff18187812 */ /* 0x020fe200078ec0ff */
[----:B------:R-:W-:Y:S01]  /*2680*/  BSSY B1, `(.L_x_36) ;  /* 0x000000b000017945 */ /* 0x000fe20003800000 */
[----:B------:R-:W-:Y:S02]  /*2690*/  ISETP.LT.OR P2, PT, R34, 0x2, !P0 ;  /* 0x000000022200780c */ /* 0x000fe40004741670 */
[----:B------:R-:W-:-:S05]  /*26a0*/  F2FP.F16.E4M3.UNPACK_B R24, R24 ;  /* 0x00000018ff18723e */ /* 0x000fca00020006ff */
[----:B------:R-:W-:-:S05]  /*26b0*/  HADD2.F32 R24, -RZ, R24.H0_H0 ;  /* 0x20000018ff187230 */ /* 0x000fca0000004100 */
[----:B------:R-:W-:-:S04]  /*26c0*/  FMUL R24, R24, R7 ;  /* 0x0000000718187220 */ /* 0x000fc80000400000 */
[----:B--2---:R-:W-:-:S05]  /*26d0*/  FFMA R24, R51, R6, R24 ;  /* 0x0000000633187223 */ /* 0x004fca0000000018 */
[----:B------:R-:W-:Y:S02]  /*26e0*/  F2FP.SATFINITE.E4M3.F32.PACK_AB_MERGE_C R25, RZ, R24, RZ ;  /* 0x00000018ff19723e */ /* 0x000fe400048070ff */
[----:B------:R-:W-:-:S03]  /*26f0*/  PRMT R24, RZ, 0x7610, R24 ;  /* 0x00007610ff187816 */ /* 0x000fc60000000018 */
[----:B------:R1:W-:Y:S01]  /*2700*/  @!P4 STG.E.U8 desc[UR16][R26.64], R25 ;  /* 0x000000191a00c986 */ /* 0x0003e2000c101110 */
[----:B------:R-:W-:Y:S05]  /*2710*/  @P2 BRA `(.L_x_37) ;  /* 0x0000000000042947 */ /* 0x000fea0003800000 */
[----:B------:R2:W5:Y:S02]  /*2720*/  LDG.E.U8 R24, desc[UR16][R28.64+0x1] ;  /* 0x000001101c187981 */ /* 0x000564000c1e1100 */
.L_x_37:
[----:B------:R-:W-:Y:S05]  /*2730*/  BSYNC B1 ;  /* 0x0000000000017941 */ /* 0x000fea0003800000 */
.L_x_36:
[----:B-----5:R-:W-:Y:S01]  /*2740*/  LOP3.LUT R24, R24, 0xff, RZ, 0xc0, !PT ;  /* 0x000000ff18187812 */ /* 0x020fe200078ec0ff */
[----:B------:R-:W-:Y:S01]  /*2750*/  BSSY B1, `(.L_x_38) ;  /* 0x0000013000017945 */ /* 0x000fe20003800000 */
[----:B------:R-:W-:Y:S02]  /*2760*/  IADD3 R33, P1, R10, 0x8, RZ ;  /* 0x000000080a217810 */ /* 0x000fe40007f3e0ff */
[----:B------:R-:W-:-:S03]  /*2770*/  F2FP.F16.E4M3.UNPACK_B R24, R24 ;  /* 0x00000018ff18723e */ /* 0x000fc600020006ff */
[----:B-1----:R-:W-:Y:S01]  /*2780*/  IMAD.X R25, RZ, RZ, R11, P1 ;  /* 0x000000ffff197224 */ /* 0x002fe200008e060b */
[----:B------:R-:W-:Y:S01]  /*2790*/  ISETP.GE.AND P1, PT, R32, 0x9, PT ;  /* 0x000000092000780c */ /* 0x000fe20003f26270 */
[----:B------:R-:W-:Y:S02]  /*27a0*/  HADD2.F32 R24, -RZ, R24.H0_H0 ;  /* 0x20000018ff187230 */ /* 0x000fe40000004100 */
[----:B------:R-:W-:Y:S01]  /*27b0*/  IMAD R30, R25, UR6, RZ ;  /* 0x00000006191e7c24 */ /* 0x000fe2000f8e02ff */
[----:B------:R-:W-:Y:S02]  /*27c0*/  ISETP.LT.OR P5, PT, R34, 0x1, !P1 ;  /* 0x000000012200780c */ /* 0x000fe40004fa1670 */
[----:B------:R-:W-:Y:S01]  /*27d0*/  FMUL R31, R24, R7 ;  /* 0x00000007181f7220 */ /* 0x000fe20000400000 */
[----:B------:R-:W-:-:S04]  /*27e0*/  IMAD.WIDE.U32 R24, R33, UR6, R18 ;  /* 0x0000000621187c25 */ /* 0x000fc8000f8e0012 */
[----:B------:R-:W-:Y:S01]  /*27f0*/  FFMA R31, R48, R6, R31 ;  /* 0x00000006301f7223 */ /* 0x000fe2000000001f */
[--C-:B------:R-:W-:Y:S01]  /*2800*/  IMAD R33, R33, UR7, R30.reuse ;  /* 0x0000000721217c24 */ /* 0x100fe2000f8e021e */
[----:B------:R-:W-:Y:S02]  /*2810*/  IADD3 R24, P4, R24, UR10, RZ ;  /* 0x0000000a18187c10 */ /* 0x000fe4000ff9e0ff */
[----:B------:R-:W-:Y:S02]  /*2820*/  PRMT R30, RZ, 0x7610, R30 ;  /* 0x00007610ff1e7816 */ /* 0x000fe4000000001e */
[----:B------:R-:W-:Y:S02]  /*2830*/  F2FP.SATFINITE.E4M3.F32.PACK_AB_MERGE_C R31, RZ, R31, RZ ;  /* 0x0000001fff1f723e */ /* 0x000fe400048070ff */
[----:B------:R-:W-:-:S03]  /*2840*/  IADD3.X R25, R25, UR11, R33, P4, !PT ;  /* 0x0000000b19197c10 */ /* 0x000fc6000a7fe421 */
[----:B------:R1:W-:Y:S01]  /*2850*/  @!P2 STG.E.U8 desc[UR16][R26.64+0x1], R31 ;  /* 0x0000011f1a00a986 */ /* 0x0003e2000c101110 */
[----:B------:R-:W-:Y:S05]  /*2860*/  @P5 BRA `(.L_x_39) ;  /* 0x0000000000045947 */ /* 0x000fea0003800000 */
[----:B------:R3:W5:Y:S02]  /*2870*/  LDG.E.U8 R30, desc[UR16][R24.64] ;  /* 0x00000010181e7981 */ /* 0x000764000c1e1100 */
.L_x_39:
[----:B------:R-:W-:Y:S05]  /*2880*/  BSYNC B1 ;  /* 0x0000000000017941 */ /* 0x000fea0003800000 */
.L_x_38:
[----:B-----5:R-:W-:Y:S01]  /*2890*/  LOP3.LUT R30, R30, 0xff, RZ, 0xc0, !PT ;  /* 0x000000ff1e1e7812 */ /* 0x020fe200078ec0ff */
[----:B------:R-:W-:Y:S01]  /*28a0*/  BSSY B1, `(.L_x_40) ;  /* 0x000000b000017945 */ /* 0x000fe20003800000 */
[----:B------:R-:W-:Y:S02]  /*28b0*/  ISETP.LT.OR P2, PT, R34, 0x2, !P1 ;  /* 0x000000022200780c */ /* 0x000fe40004f41670 */
[----:B------:R-:W-:-:S05]  /*28c0*/  F2FP.F16.E4M3.UNPACK_B R30, R30 ;  /* 0x0000001eff1e723e */ /* 0x000fca00020006ff */
[----:B------:R-:W-:-:S05]  /*28d0*/  HADD2.F32 R30, -RZ, R30.H0_H0 ;  /* 0x2000001eff1e7230 */ /* 0x000fca0000004100 */
[----:B------:R-:W-:-:S04]  /*28e0*/  FMUL R30, R30, R7 ;  /* 0x000000071e1e7220 */ /* 0x000fc80000400000 */
[----:B------:R-:W-:-:S05]  /*28f0*/  FFMA R30, R49, R6, R30 ;  /* 0x00000006311e7223 */ /* 0x000fca000000001e */
[----:B-1----:R-:W-:Y:S02]  /*2900*/  F2FP.SATFINITE.E4M3.F32.PACK_AB_MERGE_C R31, RZ, R30, RZ ;  /* 0x0000001eff1f723e */ /* 0x002fe400048070ff */
[----:B------:R-:W-:-:S03]  /*2910*/  PRMT R30, RZ, 0x7610, R30 ;  /* 0x00007610ff1e7816 */ /* 0x000fc6000000001e */
[----:B------:R1:W-:Y:S01]  /*2920*/  @!P5 STG.E.U8 desc[UR16][R14.64], R31 ;  /* 0x0000001f0e00d986 */ /* 0x0003e2000c101110 */
[----:B------:R-:W-:Y:S05]  /*2930*/  @P2 BRA `(.L_x_41) ;  /* 0x0000000000042947 */ /* 0x000fea0003800000 */
[----:B------:R4:W5:Y:S02]  /*2940*/  LDG.E.U8 R30, desc[UR16][R24.64+0x1] ;  /* 0x00000110181e7981 */ /* 0x000964000c1e1100 */
.L_x_41:
[----:B------:R-:W-:Y:S05]  /*2950*/  BSYNC B1 ;  /* 0x0000000000017941 */ /* 0x000fea0003800000 */
.L_x_40:
[----:B-----5:R-:W-:Y:S01]  /*2960*/  LOP3.LUT R30, R30, 0xff, RZ, 0xc0, !PT ;  /* 0x000000ff1e1e7812 */ /* 0x020fe200078ec0ff */
[----:B------:R-:W-:Y:S01]  /*2970*/  BSSY B1, `(.L_x_42) ;  /* 0x000000b000017945 */ /* 0x000fe20003800000 */
[----:B------:R-:W-:Y:S02]  /*2980*/  ISETP.LT.OR P4, PT, R34, 0x9, !P0 ;  /* 0x000000092200780c */ /* 0x000fe40004781670 */
[----:B------:R-:W-:-:S05]  /*2990*/  F2FP.F16.E4M3.UNPACK_B R30, R30 ;  /* 0x0000001eff1e723e */ /* 0x000fca00020006ff */
[----:B------:R-:W-:-:S05]  /*29a0*/  HADD2.F32 R30, -RZ, R30.H0_H0 ;  /* 0x2000001eff1e7230 */ /* 0x000fca0000004100 */
[----:B-1----:R-:W-:Y:S01]  /*29b0*/  FMUL R31, R30, R7 ;  /* 0x000000071e1f7220 */ /* 0x002fe20000400000 */
[----:B------:R-:W-:-:S03]  /*29c0*/  PRMT R30, RZ, 0x7610, R30 ;  /* 0x00007610ff1e7816 */ /* 0x000fc6000000001e */
[----:B------:R-:W-:-:S05]  /*29d0*/  FFMA R31, R46, R6, R31 ;  /* 0x000000062e1f7223 */ /* 0x000fca000000001f */
[----:B------:R-:W-:-:S05]  /*29e0*/  F2FP.SATFINITE.E4M3.F32.PACK_AB_MERGE_C R31, RZ, R31, RZ ;  /* 0x0000001fff1f723e */ /* 0x000fca00048070ff */
[----:B------:R1:W-:Y:S01]  /*29f0*/  @!P2 STG.E.U8 desc[UR16][R14.64+0x1], R31 ;  /* 0x0000011f0e00a986 */ /* 0x0003e2000c101110 */
[----:B------:R-:W-:Y:S05]  /*2a00*/  @P4 BRA `(.L_x_43) ;  /* 0x0000000000044947 */ /* 0x000fea0003800000 */
[----:B------:R0:W5:Y:S02]  /*2a10*/  LDG.E.U8 R30, desc[UR16][R28.64+0x8] ;  /* 0x000008101c1e7981 */ /* 0x000164000c1e1100 */
.L_x_43:
[----:B------:R-:W-:Y:S05]  /*2a20*/  BSYNC B1 ;  /* 0x0000000000017941 */ /* 0x000fea0003800000 */
.L_x_42:
        /* <DEDUP_REMOVED lines=12> */
.L_x_45:
[----:B------:R-:W-:Y:S05]  /*2af0*/  BSYNC B1 ;  /* 0x0000000000017941 */ /* 0x000fea0003800000 */
.L_x_44:
[----:B-----5:R-:W-:Y:S01]  /*2b00*/  LOP3.LUT R30, R30, 0xff, RZ, 0xc0, !PT ;  /* 0x000000ff1e1e7812 */ /* 0x020fe200078ec0ff */
[----:B------:R-:W-:Y:S01]  /*2b10*/  BSSY B1, `(.L_x_46) ;  /* 0x000000b000017945 */ /* 0x000fe20003800000 */
[----:B------:R-:W-:Y:S02]  /*2b20*/  ISETP.LT.OR P2, PT, R34, 0x9, !P1 ;  /* 0x000000092200780c */ /* 0x000fe40004f41670 */
[----:B------:R-:W-:Y:S02]  /*2b30*/  F2FP.F16.E4M3.UNPACK_B R30, R30 ;  /* 0x0000001eff1e723e */ /* 0x000fe400020006ff */
[----:B0-2---:R-:W-:-:S03]  /*2b40*/  PRMT R28, RZ, 0x7610, R28 ;  /* 0x00007610ff1c7816 */ /* 0x005fc6000000001c */
[----:B------:R-:W-:-:S05]  /*2b50*/  HADD2.F32 R30, -RZ, R30.H0_H0 ;  /* 0x2000001eff1e7230 */ /* 0x000fca0000004100 */
[----:B------:R-:W-:-:S04]  /*2b60*/  FMUL R29, R30, R7 ;  /* 0x000000071e1d7220 */ /* 0x000fc80000400000 */
[----:B------:R-:W-:-:S05]  /*2b70*/  FFMA R29, R44, R6, R29 ;  /* 0x000000062c1d7223 */ /* 0x000fca000000001d */
[----:B------:R-:W-:-:S05]  /*2b80*/  F2FP.SATFINITE.E4M3.F32.PACK_AB_MERGE_C R29, RZ, R29, RZ ;  /* 0x0000001dff1d723e */ /* 0x000fca00048070ff */
[----:B------:R0:W-:Y:S01]  /*2b90*/  @!P0 STG.E.U8 desc[UR16][R26.64+0x9], R29 ;  /* 0x0000091d1a008986 */ /* 0x0001e2000c101110 */
[----:B------:R-:W-:Y:S05]  /*2ba0*/  @P2 BRA `(.L_x_47) ;  /* 0x0000000000042947 */ /* 0x000fea0003800000 */
[----:B------:R2:W5:Y:S02]  /*2bb0*/  LDG.E.U8 R28, desc[UR16][R24.64+0x8] ;  /* 0x00000810181c7981 */ /* 0x000564000c1e1100 */
.L_x_47:
[----:B------:R-:W-:Y:S05]  /*2bc0*/  BSYNC B1 ;  /* 0x0000000000017941 */ /* 0x000fea0003800000 */
.L_x_46:
[----:B-----5:R-:W-:Y:S01]  /*2bd0*/  LOP3.LUT R28, R28, 0xff, RZ, 0xc0, !PT ;  /* 0x000000ff1c1c7812 */ /* 0x020fe200078ec0ff */
[----:B------:R-:W-:Y:S01]  /*2be0*/  BSSY B1, `(.L_x_48) ;  /* 0x000000b000017945 */ /* 0x000fe20003800000 */
[----:B------:R-:W-:Y:S02]  /*2bf0*/  ISETP.LT.OR P1, PT, R34, 0xa, !P1 ;  /* 0x0000000a2200780c */ /* 0x000fe40004f21670 */
[----:B------:R-:W-:Y:S02]  /*2c00*/  F2FP.F16.E4M3.UNPACK_B R28, R28 ;  /* 0x0000001cff1c723e */ /* 0x000fe400020006ff */
[----:B01----:R-:W-:-:S03]  /*2c10*/  PRMT R26, RZ, 0x7610, R26 ;  /* 0x00007610ff1a7816 */ /* 0x003fc6000000001a */
[----:B------:R-:W-:-:S05]  /*2c20*/  HADD2.F32 R28, -RZ, R28.H0_H0 ;  /* 0x2000001cff1c7230 */ /* 0x000fca0000004100 */
[----:B------:R-:W-:-:S04]  /*2c30*/  FMUL R28, R28, R7 ;  /* 0x000000071c1c7220 */ /* 0x000fc80000400000 */
[----:B------:R-:W-:-:S05]  /*2c40*/  FFMA R28, R45, R6, R28 ;  /* 0x000000062d1c7223 */ /* 0x000fca000000001c */
[----:B------:R-:W-:-:S05]  /*2c50*/  F2FP.SATFINITE.E4M3.F32.PACK_AB_MERGE_C R27, RZ, R28, RZ ;  /* 0x0000001cff1b723e */ /* 0x000fca00048070ff */
[----:B------:R0:W-:Y:S01]  /*2c60*/  @!P2 STG.E.U8 desc[UR16][R14.64+0x8], R27 ;  /* 0x0000081b0e00a986 */ /* 0x0001e2000c101110 */
[----:B------:R-:W-:Y:S05]  /*2c70*/  @P1 BRA `(.L_x_49) ;  /* 0x0000000000041947 */ /* 0x000fea0003800000 */
[----:B------:R1:W5:Y:S02]  /*2c80*/  LDG.E.U8 R26, desc[UR16][R24.64+0x9] ;  /* 0x00000910181a7981 */ /* 0x000364000c1e1100 */
.L_x_49:
[----:B------:R-:W-:Y:S05]  /*2c90*/  BSYNC B1 ;  /* 0x0000000000017941 */ /* 0x000fea0003800000 */
.L_x_48:
[----:B-----5:R-:W-:Y:S01]  /*2ca0*/  LOP3.LUT R26, R26, 0xff, RZ, 0xc0, !PT ;  /* 0x000000ff1a1a7812 */ /* 0x020fe200078ec0ff */
[----:B------:R-:W-:Y:S01]  /*2cb0*/  BSSY B1, `(.L_x_50) ;  /* 0x0000013000017945 */ /* 0x000fe20003800000 */
[----:B------:R-:W-:Y:S02]  /*2cc0*/  IADD3 R29, P0, R10, 0x80, RZ ;  /* 0x000000800a1d7810 */ /* 0x000fe40007f1e0ff */
[----:B------:R-:W-:-:S03]  /*2cd0*/  F2FP.F16.E4M3.UNPACK_B R26, R26 ;  /* 0x0000001aff1a723e */ /* 0x000fc600020006ff */
[----:B-1234-:R-:W-:Y:S01]  /*2ce0*/  IMAD.X R24, RZ, RZ, R11, P0 ;  /* 0x000000ffff187224 */ /* 0x01efe200000e060b */
[----:B------:R-:W-:Y:S01]  /*2cf0*/  ISETP.GE.AND P0, PT, R32, 0x81, PT ;  /* 0x000000812000780c */ /* 0x000fe20003f06270 */
[----:B------:R-:W-:-:S03]  /*2d00*/  HADD2.F32 R26, -RZ, R26.H0_H0 ;  /* 0x2000001aff1a7230 */ /* 0x000fc60000004100 */
[----:B------:R-:W-:Y:S02]  /*2d10*/  ISETP.LT.OR P4, PT, R34, 0x1, !P0 ;  /* 0x000000012200780c */ /* 0x000fe40004781670 */
[----:B0-----:R-:W-:Y:S01]  /*2d20*/  FMUL R27, R26, R7 ;  /* 0x000000071a1b7220 */ /* 0x001fe20000400000 */
[----:B------:R-:W-:Y:S02]  /*2d30*/  IMAD R26, R24, UR6, RZ ;  /* 0x00000006181a7c24 */ /* 0x000fe4000f8e02ff */
[----:B------:R-:W-:-:S04]  /*2d40*/  IMAD.WIDE.U32 R24, R29, UR6, R18 ;  /* 0x000000061d187c25 */ /* 0x000fc8000f8e0012 */
[----:B------:R-:W-:Y:S01]  /*2d50*/  FFMA R27, R42, R6, R27 ;  /* 0x000000062a1b7223 */ /* 0x000fe2000000001b */
[----:B------:R-:W-:Y:S01]  /*2d60*/  IMAD R29, R29, UR7, R26 ;  /* 0x000000071d1d7c24 */ /* 0x000fe2000f8e021a */
[----:B------:R-:W-:-:S03]  /*2d70*/  IADD3 R24, P2, R24, UR10, RZ ;  /* 0x0000000a18187c10 */ /* 0x000fc6000ff5e0ff */
[----:B------:R-:W-:Y:S02]  /*2d80*/  F2FP.SATFINITE.E4M3.F32.PACK_AB_MERGE_C R27, RZ, R27, RZ ;  /* 0x0000001bff1b723e */ /* 0x000fe400048070ff */
[----:B------:R-:W-:Y:S02]  /*2d90*/  IADD3.X R25, R25, UR11, R29, P2, !PT ;  /* 0x0000000b19197c10 */ /* 0x000fe400097fe41d */
[----:B------:R-:W-:Y:S01]  /*2da0*/  PRMT R26, RZ, 0x7610, R26 ;  /* 0x00007610ff1a7816 */ /* 0x000fe2000000001a */
[----:B------:R0:W-:Y:S01]  /*2db0*/  @!P1 STG.E.U8 desc[UR16][R14.64+0x9], R27 ;  /* 0x0000091b0e009986 */ /* 0x0001e2000c101110 */
[----:B------:R-:W-:Y:S05]  /*2dc0*/  @P4 BRA `(.L_x_51) ;  /* 0x0000000000044947 */ /* 0x000fea0003800000 */
[----:B------:R1:W5:Y:S02]  /*2dd0*/  LDG.E.U8 R26, desc[UR16][R24.64] ;  /* 0x00000010181a7981 */ /* 0x000364000c1e1100 */
.L_x_51:
[----:B------:R-:W-:Y:S05]  /*2de0*/  BSYNC B1 ;  /* 0x0000000000017941 */ /* 0x000fea0003800000 */
.L_x_50:
[----:B-----5:R-:W-:Y:S01]  /*2df0*/  LOP3.LUT R26, R26, 0xff, RZ, 0xc0, !PT ;  /* 0x000000ff1a1a7812 */ /* 0x020fe200078ec0ff */
[----:B------:R-:W-:Y:S01]  /*2e00*/  BSSY B1, `(.L_x_52) ;  /* 0x000000b000017945 */ /* 0x000fe20003800000 */
[----:B------:R-:W-:Y:S02]  /*2e10*/  ISETP.LT.OR P2, PT, R34, 0x2, !P0 ;  /* 0x000000022200780c */ /* 0x000fe40004741670 */
[----:B------:R-:W-:Y:S02]  /*2e20*/  F2FP.F16.E4M3.UNPACK_B R26, R26 ;  /* 0x0000001aff1a723e */ /* 0x000fe400020006ff */
[----:B0-----:R-:W-:-:S03]  /*2e30*/  PRMT R14, RZ, 0x7610, R14 ;  /* 0x00007610ff0e7816 */ /* 0x001fc6000000000e */
[----:B------:R-:W-:-:S05]  /*2e40*/  HADD2.F32 R26, -RZ, R26.H0_H0 ;  /* 0x2000001aff1a7230 */ /* 0x000fca0000004100 */
[----:B------:R-:W-:-:S04]  /*2e50*/  FMUL R26, R26, R7 ;  /* 0x000000071a1a7220 */ /* 0x000fc80000400000 */
[----:B------:R-:W-:-:S05]  /*2e60*/  FFMA R26, R43, R6, R26 ;  /* 0x000000062b1a7223 */ /* 0x000fca000000001a */
[----:B------:R-:W-:-:S05]  /*2e70*/  F2FP.SATFINITE.E4M3.F32.PACK_AB_MERGE_C R15, RZ, R26, RZ ;  /* 0x0000001aff0f723e */ /* 0x000fca00048070ff */
[----:B------:R0:W-:Y:S01]  /*2e80*/  @!P4 STG.E.U8 desc[UR16][R2.64], R15 ;  /* 0x0000000f0200c986 */ /* 0x0001e2000c101110 */
[----:B------:R-:W-:Y:S05]  /*2e90*/  @P2 BRA `(.L_x_53) ;  /* 0x0000000000042947 */ /* 0x000fea0003800000 */
[----:B------:R2:W5:Y:S02]  /*2ea0*/  LDG.E.U8 R14, desc[UR16][R24.64+0x1] ;  /* 0x00000110180e7981 */ /* 0x000564000c1e1100 */
.L_x_53:
[----:B------:R-:W-:Y:S05]  /*2eb0*/  BSYNC B1 ;  /* 0x0000000000017941 */ /* 0x000fea0003800000 */
.L_x_52:
[----:B-----5:R-:W-:Y:S01]  /*2ec0*/  LOP3.LUT R14, R14, 0xff, RZ, 0xc0, !PT ;  /* 0x000000ff0e0e7812 */ /* 0x020fe200078ec0ff */
[----:B------:R-:W-:Y:S01]  /*2ed0*/  BSSY B1, `(.L_x_54) ;  /* 0x0000013000017945 */ /* 0x000fe20003800000 */
[----:B0-----:R-:W-:Y:S02]  /*2ee0*/  IADD3 R15, P1, R10, 0x88, RZ ;  /* 0x000000880a0f7810 */ /* 0x001fe40007f3e0ff */
[----:B------:R-:W-:-:S03]  /*2ef0*/  F2FP.F16.E4M3.UNPACK_B R14, R14 ;  /* 0x0000000eff0e723e */ /* 0x000fc600020006ff */
[----:B------:R-:W-:Y:S01]  /*2f00*/  IMAD.X R10, RZ, RZ, R11, P1 ;  /* 0x000000ffff0a7224 */ /* 0x000fe200008e060b */
[----:B------:R-:W-:Y:S01]  /*2f10*/  ISETP.GE.AND P1, PT, R32, 0x89, PT ;  /* 0x000000892000780c */ /* 0x000fe20003f26270 */
[----:B------:R-:W-:Y:S02]  /*2f20*/  HADD2.F32 R14, -RZ, R14.H0_H0 ;  /* 0x2000000eff0e7230 */ /* 0x000fe40000004100 */
[----:B------:R-:W-:Y:S01]  /*2f30*/  IMAD R10, R10, UR6, RZ ;  /* 0x000000060a0a7c24 */ /* 0x000fe2000f8e02ff */
[----:B------:R-:W-:Y:S01]  /*2f40*/  ISETP.LT.OR P5, PT, R34, 0x1, !P1 ;  /* 0x000000012200780c */ /* 0x000fe20004fa1670 */
[----:B------:R-:W-:-:S04]  /*2f50*/  IMAD.WIDE.U32 R18, R15, UR6, R18 ;  /* 0x000000060f127c25 */ /* 0x000fc8000f8e0012 */
[----:B------:R-:W-:Y:S01]  /*2f60*/  FMUL R11, R14, R7 ;  /* 0x000000070e0b7220 */ /* 0x000fe20000400000 */
[----:B------:R-:W-:Y:S01]  /*2f70*/  PRMT R14, RZ, 0x7610, R14 ;  /* 0x00007610ff0e7816 */ /* 0x000fe2000000000e */
[----:B------:R-:W-:Y:S02]  /*2f80*/  IMAD R15, R15, UR7, R10 ;  /* 0x000000070f0f7c24 */ /* 0x000fe4000f8e020a */
[----:B------:R-:W-:Y:S01]  /*2f90*/  FFMA R11, R40, R6, R11 ;  /* 0x00000006280b7223 */ /* 0x000fe2000000000b */
[----:B------:R-:W-:-:S04]  /*2fa0*/  IADD3 R10, P4, R18, UR10, RZ ;  /* 0x0000000a120a7c10 */ /* 0x000fc8000ff9e0ff */
[----:B------:R-:W-:Y:S02]  /*2fb0*/  F2FP.SATFINITE.E4M3.F32.PACK_AB_MERGE_C R27, RZ, R11, RZ ;  /* 0x0000000bff1b723e */ /* 0x000fe400048070ff */
[----:B------:R-:W-:-:S03]  /*2fc0*/  IADD3.X R11, R19, UR11, R15, P4, !PT ;  /* 0x0000000b130b7c10 */ /* 0x000fc6000a7fe40f */
[----:B------:R0:W-:Y:S01]  /*2fd0*/  @!P2 STG.E.U8 desc[UR16][R2.64+0x1], R27 ;  /* 0x0000011b0200a986 */ /* 0x0001e2000c101110 */
[----:B------:R-:W-:Y:S05]  /*2fe0*/  @P5 BRA `(.L_x_55) ;  /* 0x0000000000045947 */ /* 0x000fea0003800000 */
[----:B------:R3:W5:Y:S02]  /*2ff0*/  LDG.E.U8 R14, desc[UR16][R10.64] ;  /* 0x000000100a0e7981 */ /* 0x000764000c1e1100 */
.L_x_55:
[----:B------:R-:W-:Y:S05]  /*3000*/  BSYNC B1 ;  /* 0x0000000000017941 */ /* 0x000fea0003800000 */
.L_x_54:
[----:B-----5:R-:W-:Y:S01]  /*3010*/  LOP3.LUT R14, R14, 0xff, RZ, 0xc0, !PT ;  /* 0x000000ff0e0e7812 */ /* 0x020fe200078ec0ff */
[----:B------:R-:W-:Y:S01]  /*3020*/  BSSY B1, `(.L_x_56) ;  /* 0x000000b000017945 */ /* 0x000fe20003800000 */
[----:B------:R-:W-:Y:S02]  /*3030*/  ISETP.LT.OR P2, PT, R34, 0x2, !P1 ;  /* 0x000000022200780c */ /* 0x000fe40004f41670 */
[----:B------:R-:W-:-:S05]  /*3040*/  F2FP.F16.E4M3.UNPACK_B R14, R14 ;  /* 0x0000000eff0e723e */ /* 0x000fca00020006ff */
[----:B------:R-:W-:-:S05]  /*3050*/  HADD2.F32 R14, -RZ, R14.H0_H0 ;  /* 0x2000000eff0e7230 */ /* 0x000fca0000004100 */
[----:B------:R-:W-:-:S04]  /*3060*/  FMUL R14, R14, R7 ;  /* 0x000000070e0e7220 */ /* 0x000fc80000400000 */
[----:B------:R-:W-:-:S05]  /*3070*/  FFMA R14, R23, R6, R14 ;  /* 0x00000006170e7223 */ /* 0x000fca000000000e */
[----:B------:R-:W-:Y:S02]  /*3080*/  F2FP.SATFINITE.E4M3.F32.PACK_AB_MERGE_C R15, RZ, R14, RZ ;  /* 0x0000000eff0f723e */ /* 0x000fe400048070ff */
[----:B------:R-:W-:-:S03]  /*3090*/  PRMT R14, RZ, 0x7610, R14 ;  /* 0x00007610ff0e7816 */ /* 0x000fc6000000000e */
[----:B------:R4:W-:Y:S01]  /*30a0*/  @!P5 STG.E.U8 desc[UR16][R4.64], R15 ;  /* 0x0000000f0400d986 */ /* 0x0009e2000c101110 */
[----:B------:R-:W-:Y:S05]  /*30b0*/  @P2 BRA `(.L_x_57) ;  /* 0x0000000000042947 */ /* 0x000fea0003800000 */
[----:B------:R0:W5:Y:S02]  /*30c0*/  LDG.E.U8 R14, desc[UR16][R10.64+0x1] ;  /* 0x000001100a0e7981 */ /* 0x000164000c1e1100 */
.L_x_57:
[----:B------:R-:W-:Y:S05]  /*30d0*/  BSYNC B1 ;  /* 0x0000000000017941 */ /* 0x000fea0003800000 */
.L_x_56:
[----:B-----5:R-:W-:Y:S01]  /*30e0*/  LOP3.LUT R14, R14, 0xff, RZ, 0xc0, !PT ;  /* 0x000000ff0e0e7812 */ /* 0x020fe200078ec0ff */
[----:B------:R-:W-:Y:S01]  /*30f0*/  BSSY B1, `(.L_x_58) ;  /* 0x000000b000017945 */ /* 0x000fe20003800000 */
[----:B------:R-:W-:Y:S02]  /*3100*/  ISETP.LT.OR P4, PT, R34, 0x9, !P0 ;  /* 0x000000092200780c */ /* 0x000fe40004781670 */
[----:B------:R-:W-:-:S05]  /*3110*/  F2FP.F16.E4M3.UNPACK_B R14, R14 ;  /* 0x0000000eff0e723e */ /* 0x000fca00020006ff */
[----:B------:R-:W-:-:S05]  /*3120*/  HADD2.F32 R14, -RZ, R14.H0_H0 ;  /* 0x2000000eff0e7230 */ /* 0x000fca0000004100 */
[----:B----4-:R-:W-:Y:S01]  /*3130*/  FMUL R15, R14, R7 ;  /* 0x000000070e0f7220 */ /* 0x010fe20000400000 */
[----:B------:R-:W-:-:S03]  /*3140*/  PRMT R14, RZ, 0x7610, R14 ;  /* 0x00007610ff0e7816 */ /* 0x000fc6000000000e */
[----:B------:R-:W-:-:S05]  /*3150*/  FFMA R15, R22, R6, R15 ;  /* 0x00000006160f7223 */ /* 0x000fca000000000f */
[----:B------:R-:W-:-:S05]  /*3160*/  F2FP.SATFINITE.E4M3.F32.PACK_AB_MERGE_C R15, RZ, R15, RZ ;  /* 0x0000000fff0f723e */ /* 0x000fca00048070ff */
[----:B------:R4:W-:Y:S01]  /*3170*/  @!P2 STG.E.U8 desc[UR16][R4.64+0x1], R15 ;  /* 0x0000010f0400a986 */ /* 0x0009e2000c101110 */
[----:B------:R-:W-:Y:S05]  /*3180*/  @P4 BRA `(.L_x_59) ;  /* 0x0000000000044947 */ /* 0x000fea0003800000 */
[----:B------:R0:W5:Y:S02]  /*3190*/  LDG.E.U8 R14, desc[UR16][R24.64+0x8] ;  /* 0x00000810180e7981 */ /* 0x000164000c1e1100 */
.L_x_59:
[----:B------:R-:W-:Y:S05]  /*31a0*/  BSYNC B1 ;  /* 0x0000000000017941 */ /* 0x000fea0003800000 */
.L_x_58:
[----:B-----5:R-:W-:Y:S01]  /*31b0*/  LOP3.LUT R14, R14, 0xff, RZ, 0xc0, !PT ;  /* 0x000000ff0e0e7812 */ /* 0x020fe200078ec0ff */
[----:B------:R-:W-:Y:S01]  /*31c0*/  BSSY B1, `(.L_x_60) ;  /* 0x000000b000017945 */ /* 0x000fe20003800000 */
[----:B------:R-:W-:Y:S02]  /*31d0*/  ISETP.LT.OR P0, PT, R34, 0xa, !P0 ;  /* 0x0000000a2200780c */ /* 0x000fe40004701670 */
[----:B------:R-:W-:-:S05]  /*31e0*/  F2FP.F16.E4M3.UNPACK_B R14, R14 ;  /* 0x0000000eff0e723e */ /* 0x000fca00020006ff */
[----:B------:R-:W-:-:S05]  /*31f0*/  HADD2.F32 R14, -RZ, R14.H0_H0 ;  /* 0x2000000eff0e7230 */ /* 0x000fca0000004100 */
[----:B------:R-:W-:-:S04]  /*3200*/  FMUL R14, R14, R7 ;  /* 0x000000070e0e7220 */ /* 0x000fc80000400000 */
[----:B------:R-:W-:-:S05]  /*3210*/  FFMA R14, R21, R6, R14 ;  /* 0x00000006150e7223 */ /* 0x000fca000000000e */
[----:B----4-:R-:W-:Y:S02]  /*3220*/  F2FP.SATFINITE.E4M3.F32.PACK_AB_MERGE_C R15, RZ, R14, RZ ;  /* 0x0000000eff0f723e */ /* 0x010fe400048070ff */
[----:B------:R-:W-:-:S03]  /*3230*/  PRMT R14, RZ, 0x7610, R14 ;  /* 0x00007610ff0e7816 */ /* 0x000fc6000000000e */
[----:B------:R4:W-:Y:S01]  /*3240*/  @!P4 STG.E.U8 desc[UR16][R2.64+0x8], R15 ;  /* 0x0000080f0200c986 */ /* 0x0009e2000c101110 */
[----:B------:R-:W-:Y:S05]  /*3250*/  @P0 BRA `(.L_x_61) ;  /* 0x0000000000040947 */ /* 0x000fea0003800000 */
[----:B------:R0:W5:Y:S02]  /*3260*/  LDG.E.U8 R14, desc[UR16][R24.64+0x9] ;  /* 0x00000910180e7981 */ /* 0x000164000c1e1100 */
.L_x_61:
[----:B------:R-:W-:Y:S05]  /*3270*/  BSYNC B1 ;  /* 0x0000000000017941 */ /* 0x000fea0003800000 */
.L_x_60:
        /* <DEDUP_REMOVED lines=12> */
.L_x_63:
[----:B------:R-:W-:Y:S05]  /*3340*/  BSYNC B1 ;  /* 0x0000000000017941 */ /* 0x000fea0003800000 */
.L_x_62:
[----:B-----5:R-:W-:Y:S01]  /*3350*/  LOP3.LUT R14, R14, 0xff, RZ, 0xc0, !PT ;  /* 0x000000ff0e0e7812 */ /* 0x020fe200078ec0ff */
[----:B------:R-:W-:Y:S01]  /*3360*/  BSSY B1, `(.L_x_64) ;  /* 0x000000b000017945 */ /* 0x000fe20003800000 */
[----:B------:R-:W-:Y:S02]  /*3370*/  ISETP.LT.OR P1, PT, R34, 0xa, !P1 ;  /* 0x0000000a2200780c */ /* 0x000fe40004f21670 */
[----:B------:R-:W-:Y:S02]  /*3380*/  F2FP.F16.E4M3.UNPACK_B R14, R14 ;  /* 0x0000000eff0e723e */ /* 0x000fe400020006ff */
[----:B0---4-:R-:W-:-:S03]  /*3390*/  PRMT R2, RZ, 0x7610, R2 ;  /* 0x00007610ff027816 */ /* 0x011fc60000000002 */
[----:B------:R-:W-:-:S05]  /*33a0*/  HADD2.F32 R14, -RZ, R14.H0_H0 ;  /* 0x2000000eff0e7230 */ /* 0x000fca0000004100 */
[----:B------:R-:W-:-:S04]  /*33b0*/  FMUL R14, R14, R7 ;  /* 0x000000070e0e7220 */ /* 0x000fc80000400000 */
[----:B------:R-:W-:-:S05]  /*33c0*/  FFMA R14, R13, R6, R14 ;  /* 0x000000060d0e7223 */ /* 0x000fca000000000e */
[----:B------:R-:W-:-:S05]  /*33d0*/  F2FP.SATFINITE.E4M3.F32.PACK_AB_MERGE_C R3, RZ, R14, RZ ;  /* 0x0000000eff03723e */ /* 0x000fca00048070ff */
[----:B------:R0:W-:Y:S01]  /*33e0*/  @!P2 STG.E.U8 desc[UR16][R4.64+0x8], R3 ;  /* 0x000008030400a986 */ /* 0x0001e2000c101110 */
[----:B------:R-:W-:Y:S05]  /*33f0*/  @P1 BRA `(.L_x_65) ;  /* 0x0000000000041947 */ /* 0x000fea0003800000 */
[----:B------:R4:W5:Y:S02]  /*3400*/  LDG.E.U8 R2, desc[UR16][R10.64+0x9] ;  /* 0x000009100a027981 */ /* 0x000964000c1e1100 */
.L_x_65:
[----:B------:R-:W-:Y:S05]  /*3410*/  BSYNC B1 ;  /* 0x0000000000017941 */ /* 0x000fea0003800000 */
.L_x_64:
[----:B------:R-:W-:Y:S05]  /*3420*/  @P1 BRA `(.L_x_66) ;  /* 0x0000000400301947 */ /* 0x000fea0003800000 */
[----:B-----5:R-:W-:-:S04]  /*3430*/  LOP3.LUT R2, R2, 0xff, RZ, 0xc0, !PT ;  /* 0x000000ff02027812 */ /* 0x020fc800078ec0ff */
[----:B------:R-:W-:-:S05]  /*3440*/  F2FP.F16.E4M3.UNPACK_B R2, R2 ;  /* 0x00000002ff02723e */ /* 0x000fca00020006ff */
[----:B------:R-:W-:-:S05]  /*3450*/  HADD2.F32 R2, -RZ, R2.H0_H0 ;  /* 0x20000002ff027230 */ /* 0x000fca0000004100 */
[----:B0-----:R-:W-:-:S04]  /*3460*/  FMUL R3, R2, R7 ;  /* 0x0000000702037220 */ /* 0x001fc80000400000 */
[----:B------:R-:W-:-:S05]  /*3470*/  FFMA R3, R12, R6, R3 ;  /* 0x000000060c037223 */ /* 0x000fca0000000003 */
[----:B------:R-:W-:-:S05]  /*3480*/  F2FP.SATFINITE.E4M3.F32.PACK_AB_MERGE_C R3, RZ, R3, RZ ;  /* 0x00000003ff03723e */ /* 0x000fca00048070ff */
[----:B------:R0:W-:Y:S01]  /*3490*/  STG.E.U8 desc[UR16][R4.64+0x9], R3 ;  /* 0x0000090304007986 */ /* 0x0001e2000c101110 */
[----:B------:R-:W-:Y:S05]  /*34a0*/  BRA `(.L_x_66) ;  /* 0x0000000400107947 */ /* 0x000fea0003800000 */
.L_x_33:
[C---:B------:R-:W-:Y:S01]  /*34b0*/  ISETP.GE.AND P0, PT, R32.reuse, 0x1, PT ;  /* 0x000000012000780c */ /* 0x040fe20003f06270 */
[-C--:B--2---:R-:W-:Y:S01]  /*34c0*/  FMUL R51, R51, R6.reuse ;  /* 0x0000000633337220 */ /* 0x084fe20000400000 */
[----:B------:R-:W-:Y:S01]  /*34d0*/  ISETP.GE.AND P2, PT, R32, 0x9, PT ;  /* 0x000000092000780c */ /* 0x000fe20003f46270 */
[-C--:B------:R-:W-:Y:S01]  /*34e0*/  FMUL R48, R48, R6.reuse ;  /* 0x0000000630307220 */ /* 0x080fe20000400000 */
[----:B------:R-:W-:Y:S01]  /*34f0*/  ISETP.LT.OR P1, PT, R34, 0x1, !P0 ;  /* 0x000000012200780c */ /* 0x000fe20004721670 */
[-C--:B------:R-:W-:Y:S01]  /*3500*/  FMUL R49, R49, R6.reuse ;  /* 0x0000000631317220 */ /* 0x080fe20000400000 */
[----:B------:R-:W-:Y:S01]  /*3510*/  F2FP.SATFINITE.E4M3.F32.PACK_AB_MERGE_C R51, RZ, R51, RZ ;  /* 0x00000033ff33723e */ /* 0x000fe200048070ff */
[-C--:B------:R-:W-:Y:S01]  /*3520*/  FMUL R46, R46, R6.reuse ;  /* 0x000000062e2e7220 */ /* 0x080fe20000400000 */
[----:B------:R-:W-:Y:S01]  /*3530*/  ISETP.LT.OR P4, PT, R34, 0x2, !P0 ;  /* 0x000000022200780c */ /* 0x000fe20004781670 */
[-C--:B------:R-:W-:Y:S01]  /*3540*/  FMUL R44, R44, R6.reuse ;  /* 0x000000062c2c7220 */ /* 0x080fe20000400000 */
[C---:B------:R-:W-:Y:S01]  /*3550*/  ISETP.LT.OR P5, PT, R34.reuse, 0x1, !P2 ;  /* 0x000000012200780c */ /* 0x040fe200057a1670 */
[-C--:B------:R-:W-:Y:S01]  /*3560*/  FMUL R47, R47, R6.reuse ;  /* 0x000000062f2f7220 */ /* 0x080fe20000400000 */
[----:B------:R-:W-:Y:S01]  /*3570*/  ISETP.LT.OR P6, PT, R34, 0x2, !P2 ;  /* 0x000000022200780c */ /* 0x000fe200057c1670 */
[----:B------:R-:W-:Y:S01]  /*3580*/  FMUL R45, R45, R6 ;  /* 0x000000062d2d7220 */ /* 0x000fe20000400000 */
[----:B------:R-:W-:Y:S01]  /*3590*/  F2FP.SATFINITE.E4M3.F32.PACK_AB_MERGE_C R11, RZ, R48, RZ ;  /* 0x00000030ff0b723e */ /* 0x000fe200048070ff */
[-C--:B------:R-:W-:Y:S01]  /*35a0*/  FMUL R42, R42, R6.reuse ;  /* 0x000000062a2a7220 */ /* 0x080fe20000400000 */
[----:B------:R-:W-:Y:S01]  /*35b0*/  F2FP.SATFINITE.E4M3.F32.PACK_AB_MERGE_C R49, RZ, R49, RZ ;  /* 0x00000031ff31723e */ /* 0x000fe200048070ff */
[----:B------:R-:W-:Y:S01]  /*35c0*/  @!P1 STG.E.U8 desc[UR16][R26.64], R51 ;  /* 0x000000331a009986 */ /* 0x000fe2000c101110 */
[C---:B------:R-:W-:Y:S01]  /*35d0*/  ISETP.LT.OR P1, PT, R34.reuse, 0x9, !P0 ;  /* 0x000000092200780c */ /* 0x040fe20004721670 */
[----:B------:R-:W-:Y:S01]  /*35e0*/  FMUL R43, R43, R6 ;  /* 0x000000062b2b7220 */ /* 0x000fe20000400000 */
[----:B------:R-:W-:Y:S01]  /*35f0*/  ISETP.LT.OR P0, PT, R34, 0xa, !P0 ;  /* 0x0000000a2200780c */ /* 0x000fe20004701670 */
[----:B------:R0:W-:Y:S01]  /*3600*/  @!P4 STG.E.U8 desc[UR16][R26.64+0x1], R11 ;  /* 0x0000010b1a00c986 */ /* 0x0001e2000c101110 */
[----:B------:R-:W-:Y:S01]  /*3610*/  F2FP.SATFINITE.E4M3.F32.PACK_AB_MERGE_C R19, RZ, R46, RZ ;  /* 0x0000002eff13723e */ /* 0x000fe200048070ff */
[----:B------:R-:W-:Y:S01]  /*3620*/  FMUL R40, R40, R6 ;  /* 0x0000000628287220 */ /* 0x000fe20000400000 */
[----:B------:R-:W-:Y:S01]  /*3630*/  F2FP.SATFINITE.E4M3.F32.PACK_AB_MERGE_C R25, RZ, R44, RZ ;  /* 0x0000002cff19723e */ /* 0x000fe200048070ff */
[----:B------:R-:W-:Y:S01]  /*3640*/  @!P5 STG.E.U8 desc[UR16][R14.64], R49 ;  /* 0x000000310e00d986 */ /* 0x000fe2000c101110 */
[C---:B------:R-:W-:Y:S01]  /*3650*/  ISETP.LT.OR P4, PT, R34.reuse, 0x9, !P2 ;  /* 0x000000092200780c */ /* 0x040fe20005781670 */
[-C--:B------:R-:W-:Y:S01]  /*3660*/  FMUL R23, R23, R6.reuse ;  /* 0x0000000617177220 */ /* 0x080fe20000400000 */
[----:B------:R-:W-:Y:S01]  /*3670*/  ISETP.LT.OR P2, PT, R34, 0xa, !P2 ;  /* 0x0000000a2200780c */ /* 0x000fe20005741670 */
[----:B------:R1:W-:Y:S01]  /*3680*/  @!P6 STG.E.U8 desc[UR16][R14.64+0x1], R19 ;  /* 0x000001130e00e986 */ /* 0x0003e2000c101110 */
[----:B------:R-:W-:Y:S01]  /*3690*/  F2FP.SATFINITE.E4M3.F32.PACK_AB_MERGE_C R47, RZ, R47, RZ ;  /* 0x0000002fff2f723e */ /* 0x000fe200048070ff */
[-C--:B------:R-:W-:Y:S01]  /*36a0*/  FMUL R22, R22, R6.reuse ;  /* 0x0000000616167220 */ /* 0x080fe20000400000 */
[----:B------:R-:W-:Y:S01]  /*36b0*/  F2FP.SATFINITE.E4M3.F32.PACK_AB_MERGE_C R45, RZ, R45, RZ ;  /* 0x0000002dff2d723e */ /* 0x000fe200048070ff */
[----:B------:R-:W-:Y:S01]  /*36c0*/  @!P0 STG.E.U8 desc[UR16][R26.64+0x9], R25 ;  /* 0x000009191a008986 */ /* 0x000fe2000c101110 */
[----:B------:R-:W-:Y:S01]  /*36d0*/  ISETP.GE.AND P0, PT, R32, 0x81, PT ;  /* 0x000000812000780c */ /* 0x000fe20003f06270 */
[----:B------:R-:W-:Y:S01]  /*36e0*/  FMUL R21, R21, R6 ;  /* 0x0000000615157220 */ /* 0x000fe20000400000 */
[----:B0-----:R-:W-:Y:S01]  /*36f0*/  F2FP.SATFINITE.E4M3.F32.PACK_AB_MERGE_C R11, RZ, R42, RZ ;  /* 0x0000002aff0b723e */ /* 0x001fe200048070ff */
[----:B------:R-:W-:Y:S01]  /*3700*/  @!P1 STG.E.U8 desc[UR16][R26.64+0x8], R47 ;  /* 0x0000082f1a009986 */ /* 0x000fe2000c101110 */
[C---:B------:R-:W-:Y:S01]  /*3710*/  ISETP.LT.OR P6, PT, R34.reuse, 0x1, !P0 ;  /* 0x000000012200780c */ /* 0x040fe200047c1670 */
[-C--:B------:R-:W-:Y:S01]  /*3720*/  FMUL R17, R17, R6.reuse ;  /* 0x0000000611117220 */ /* 0x080fe20000400000 */
[----:B------:R-:W-:Y:S01]  /*3730*/  ISETP.LT.OR P5, PT, R34, 0x2, !P0 ;  /* 0x000000022200780c */ /* 0x000fe200047a1670 */
[----:B------:R-:W-:Y:S01]  /*3740*/  @!P4 STG.E.U8 desc[UR16][R14.64+0x8], R45 ;  /* 0x0000082d0e00c986 */ /* 0x000fe2000c101110 */
[----:B------:R-:W-:Y:S01]  /*3750*/  F2FP.SATFINITE.E4M3.F32.PACK_AB_MERGE_C R43, RZ, R43, RZ ;  /* 0x0000002bff2b723e */ /* 0x000fe200048070ff */
[----:B------:R-:W-:Y:S01]  /*3760*/  FMUL R13, R13, R6 ;  /* 0x000000060d0d7220 */ /* 0x000fe20000400000 */
[----:B-1----:R-:W-:Y:S01]  /*3770*/  F2FP.SATFINITE.E4M3.F32.PACK_AB_MERGE_C R19, RZ, R40, RZ ;  /* 0x00000028ff13723e */ /* 0x002fe200048070ff */
[----:B------:R0:W-:Y:S01]  /*3780*/  @!P2 STG.E.U8 desc[UR16][R14.64+0x9], R11 ;  /* 0x0000090b0e00a986 */ /* 0x0001e2000c101110 */
[----:B------:R-:W-:Y:S01]  /*3790*/  ISETP.GE.AND P1, PT, R32, 0x89, PT ;  /* 0x000000892000780c */ /* 0x000fe20003f26270 */
[----:B------:R-:W-:Y:S01]  /*37a0*/  FMUL R12, R12, R6 ;  /* 0x000000060c0c7220 */ /* 0x000fe20000400000 */
[----:B------:R-:W-:-:S02]  /*37b0*/  ISETP.LT.OR P2, PT, R34, 0x9, !P0 ;  /* 0x000000092200780c */ /* 0x000fc40004741670 */
[C---:B------:R-:W-:Y:S01]  /*37c0*/  ISETP.LT.OR P4, PT, R34.reuse, 0x1, !P1 ;  /* 0x000000012200780c */ /* 0x040fe20004f81670 */
[----:B------:R1:W-:Y:S01]  /*37d0*/  @!P6 STG.E.U8 desc[UR16][R2.64], R43 ;  /* 0x0000002b0200e986 */ /* 0x0003e2000c101110 */
[C---:B------:R-:W-:Y:S02]  /*37e0*/  ISETP.LT.OR P6, PT, R34.reuse, 0x2, !P1 ;  /* 0x000000022200780c */ /* 0x040fe40004fc1670 */
[C---:B------:R-:W-:Y:S01]  /*37f0*/  ISETP.LT.OR P0, PT, R34.reuse, 0xa, !P0 ;  /* 0x0000000a2200780c */ /* 0x040fe20004701670 */
[----:B------:R1:W-:Y:S01]  /*3800*/  @!P5 STG.E.U8 desc[UR16][R2.64+0x1], R19 ;  /* 0x000001130200d986 */ /* 0x0003e2000c101110 */
[C---:B------:R-:W-:Y:S02]  /*3810*/  ISETP.LT.OR P5, PT, R34.reuse, 0x9, !P1 ;  /* 0x000000092200780c */ /* 0x040fe40004fa1670 */
[----:B------:R-:W-:Y:S02]  /*3820*/  ISETP.LT.OR P1, PT, R34, 0xa, !P1 ;  /* 0x0000000a2200780c */ /* 0x000fe40004f21670 */
[----:B------:R-:W-:-:S02]  /*3830*/  F2FP.SATFINITE.E4M3.F32.PACK_AB_MERGE_C R23, RZ, R23, RZ ;  /* 0x00000017ff17723e */ /* 0x000fc400048070ff */
[----:B0-----:R-:W-:Y:S02]  /*3840*/  F2FP.SATFINITE.E4M3.F32.PACK_AB_MERGE_C R11, RZ, R22, RZ ;  /* 0x00000016ff0b723e */ /* 0x001fe400048070ff */
[----:B------:R-:W-:Y:S01]  /*3850*/  F2FP.SATFINITE.E4M3.F32.PACK_AB_MERGE_C R21, RZ, R21, RZ ;  /* 0x00000015ff15723e */ /* 0x000fe200048070ff */
[----:B------:R1:W-:Y:S01]  /*3860*/  @!P4 STG.E.U8 desc[UR16][R4.64], R23 ;  /* 0x000000170400c986 */ /* 0x0003e2000c101110 */
[----:B------:R-:W-:Y:S02]  /*3870*/  F2FP.SATFINITE.E4M3.F32.PACK_AB_MERGE_C R17, RZ, R17, RZ ;  /* 0x00000011ff11723e */ /* 0x000fe400048070ff */
[----:B------:R-:W-:Y:S01]  /*3880*/  F2FP.SATFINITE.E4M3.F32.PACK_AB_MERGE_C R13, RZ, R13, RZ ;  /* 0x0000000dff0d723e */ /* 0x000fe200048070ff */
[----:B------:R1:W-:Y:S01]  /*3890*/  @!P6 STG.E.U8 desc[UR16][R4.64+0x1], R11 ;  /* 0x0000010b0400e986 */ /* 0x0003e2000c101110 */
[----:B------:R-:W-:-:S03]  /*38a0*/  F2FP.SATFINITE.E4M3.F32.PACK_AB_MERGE_C R15, RZ, R12, RZ ;  /* 0x0000000cff0f723e */ /* 0x000fc600048070ff */
[----:B------:R1:W-:Y:S04]  /*38b0*/  @!P2 STG.E.U8 desc[UR16][R2.64+0x8], R21 ;  /* 0x000008150200a986 */ /* 0x0003e8000c101110 */
[----:B------:R1:W-:Y:S04]  /*38c0*/  @!P0 STG.E.U8 desc[UR16][R2.64+0x9], R17 ;  /* 0x0000091102008986 */ /* 0x0003e8000c101110 */
[----:B------:R1:W-:Y:S04]  /*38d0*/  @!P5 STG.E.U8 desc[UR16][R4.64+0x8], R13 ;  /* 0x0000080d0400d986 */ /* 0x0003e8000c101110 */
[----:B------:R1:W-:Y:S02]  /*38e0*/  @!P1 STG.E.U8 desc[UR16][R4.64+0x9], R15 ;  /* 0x0000090f04009986 */ /* 0x0003e4000c101110 */
.L_x_66:
[----:B------:R-:W-:Y:S05]  /*38f0*/  BSYNC B0 ;  /* 0x0000000000007941 */ /* 0x000fea0003800000 */
.L_x_32:
[----:B------:R-:W-:Y:S01]  /*3900*/  ULDC UR6, c[0x0][0xc] ;  /* 0x0000030000067ab9 */ /* 0x000fe20000000800 */
[----:B------:R-:W-:Y:S01]  /*3910*/  ULDC UR7, c[0x0][0x10] ;  /* 0x0000040000077ab9 */ /* 0x000fe20000000800 */
[----:B01----:R-:W0:Y:S01]  /*3920*/  LDC R5, c[0x0][0x14] ;  /* 0x00000500ff057b82 */ /* 0x003e220000000800 */
[----:B------:R-:W-:Y:S01]  /*3930*/  UIMAD.WIDE.U32 UR6, UR6, UR7, URZ ;  /* 0x00000007060672a5 */ /* 0x000fe2000f8e003f */
[----:B-----5:R-:W-:Y:S02]  /*3940*/  IMAD.MOV.U32 R2, RZ, RZ, R0 ;  /* 0x000000ffff027224 */ /* 0x020fe400078e0000 */
[----:B------:R-:W-:Y:S02]  /*3950*/  IMAD.MOV.U32 R3, RZ, RZ, R9 ;  /* 0x000000ffff037224 */ /* 0x000fe400078e0009 */
[----:B---34-:R-:W-:Y:S02]  /*3960*/  IMAD.MOV.U32 R11, RZ, RZ, -0x1 ;  /* 0xffffffffff0b7424 */ /* 0x018fe400078e00ff */
[----:B------:R-:W-:-:S02]  /*3970*/  IMAD.MOV.U32 R41, RZ, RZ, -0x1 ;  /* 0xffffffffff297424 */ /* 0x000fc400078e00ff */
[----:B0-----:R-:W-:-:S04]  /*3980*/  IMAD.WIDE.U32 R2, R5, UR6, R2 ;  /* 0x0000000605027c25 */ /* 0x001fc8000f8e0002 */
[----:B------:R-:W-:Y:S01]  /*3990*/  IMAD R5, R5, UR7, RZ ;  /* 0x0000000705057c24 */ /* 0x000fe2000f8e02ff */
[----:B------:R-:W-:Y:S01]  /*39a0*/  ULDC.64 UR6, c[0x0][0x650] ;  /* 0x0001940000067ab9 */ /* 0x000fe20000000a00 */
[----:B------:R-:W-:Y:S01]  /*39b0*/  IMAD.MOV.U32 R0, RZ, RZ, R2 ;  /* 0x000000ffff007224 */ /* 0x000fe200078e0002 */
[----:B------:R-:W-:Y:S01]  /*39c0*/  ISETP.GE.U32.AND P0, PT, R2, UR6, PT ;  /* 0x0000000602007c0c */ /* 0x000fe2000bf06070 */
[----:B------:R-:W-:Y:S01]  /*39d0*/  IMAD.IADD R9, R3, 0x1, R5 ;  /* 0x0000000103097824 */ /* 0x000fe200078e0205 */
[----:B------:R-:W-:-:S04]  /*39e0*/  PRMT R3, RZ, 0x7610, R3 ;  /* 0x00007610ff037816 */ /* 0x000fc80000000003 */
[----:B------:R-:W-:-:S13]  /*39f0*/  ISETP.GE.U32.AND.EX P0, PT, R9, UR7, PT, P0 ;  /* 0x0000000709007c0c */ /* 0x000fda000bf06100 */
[----:B------:R-:W-:Y:S05]  /*3a00*/  @P0 BRA `(.L_x_67) ;  /* 0x0000000400640947 */ /* 0x000fea0003800000 */
[----:B------:R-:W0:Y:S01]  /*3a10*/  S2R R17, SR_CTAID.X ;  /* 0x0000000000117919 */ /* 0x000e220000002500 */
[----:B------:R-:W1:Y:S01]  /*3a20*/  LDC.64 R12, c[0x0][0x628] ;  /* 0x00018a00ff0c7b82 */ /* 0x000e620000000a00 */
[----:B------:R-:W-:Y:S01]  /*3a30*/  ULDC UR6, c[0x0][0x150] ;  /* 0x0000540000067ab9 */ /* 0x000fe20000000800 */
[----:B------:R-:W-:Y:S01]  /*3a40*/  IMAD.MOV.U32 R10, RZ, RZ, R0 ;  /* 0x000000ffff0a7224 */ /* 0x000fe200078e0000 */
[----:B------:R-:W3:Y:S01]  /*3a50*/  S2R R21, SR_CTAID.Y ;  /* 0x0000000000157919 */ /* 0x000ee20000002600 */
[----:B------:R-:W-:-:S04]  /*3a60*/  IMAD.MOV.U32 R11, RZ, RZ, R9 ;  /* 0x000000ffff0b7224 */ /* 0x000fc800078e0009 */
[----:B------:R-:W4:Y:S08]  /*3a70*/  LDC R22, c[0x0][0x144] ;  /* 0x00005100ff167b82 */ /* 0x000f300000000800 */
[----:B------:R-:W2:Y:S08]  /*3a80*/  LDC R14, c[0x0][0x630] ;  /* 0x00018c00ff0e7b82 */ /* 0x000eb00000000800 */
[----:B------:R-:W2:Y:S01]  /*3a90*/  LDC.64 R18, c[0x0][0x620] ;  /* 0x00018800ff127b82 */ /* 0x000ea20000000a00 */
[----:B-1----:R-:W-:-:S04]  /*3aa0*/  ISETP.NE.U32.AND P0, PT, R12, RZ, PT ;  /* 0x000000ff0c00720c */ /* 0x002fc80003f05070 */
[----:B------:R-:W-:Y:S02]  /*3ab0*/  ISETP.NE.AND.EX P0, PT, R13, RZ, PT, P0 ;  /* 0x000000ff0d00720c */ /* 0x000fe40003f05300 */
[----:B0-----:R-:W-:-:S05]  /*3ac0*/  I2FP.F32.U32 R2, R17 ;  /* 0x0000001100027245 */ /* 0x001fca0000201000 */
[----:B------:R-:W-:-:S04]  /*3ad0*/  FMUL R2, R2, UR6 ;  /* 0x0000000602027c20 */ /* 0x000fc80008400000 */
[----:B------:R0:W1:Y:S02]  /*3ae0*/  F2I.U32.TRUNC.NTZ R20, R2 ;  /* 0x0000000200147305 */ /* 0x000064000020f000 */
[----:B---34-:R-:W-:Y:S05]  /*3af0*/  @!P0 BRA `(.L_x_68) ;  /* 0x0000000000288947 */ /* 0x018fea0003800000 */
[----:B------:R-:W3:Y:S02]  /*3b00*/  LDC R3, c[0x0][0x634] ;  /* 0x00018d00ff037b82 */ /* 0x000ee40000000800 */
[----:B---3--:R-:W-:-:S05]  /*3b10*/  IADD3 R11, P0, R0, R3, RZ ;  /* 0x00000003000b7210 */ /* 0x008fca0007f1e0ff */
[----:B------:R-:W-:-:S04]  /*3b20*/  IMAD.X R15, RZ, RZ, R9, P0 ;  /* 0x000000ffff0f7224 */ /* 0x000fc800000e0609 */
[----:B0-----:R-:W-:-:S04]  /*3b30*/  IMAD.WIDE.U32 R2, R15, R12, RZ ;  /* 0x0000000c0f027225 */ /* 0x001fc800078e00ff */
[----:B------:R-:W-:-:S04]  /*3b40*/  IMAD.WIDE.U32 R4, P0, R11, R13, R2 ;  /* 0x0000000d0b047225 */ /* 0x000fc80007800002 */
[----:B------:R-:W-:-:S04]  /*3b50*/  IMAD.WIDE.U32 R2, R11, R12, RZ ;  /* 0x0000000c0b027225 */ /* 0x000fc800078e00ff */
[----:B------:R-:W-:Y:S01]  /*3b60*/  IMAD.X R11, RZ, RZ, RZ, P0 ;  /* 0x000000ffff0b7224 */ /* 0x000fe200000e06ff */
[----:B------:R-:W-:Y:S01]  /*3b70*/  IADD3 RZ, P0, R3, R4, RZ ;  /* 0x0000000403ff7210 */ /* 0x000fe20007f1e0ff */
[----:B------:R-:W-:-:S04]  /*3b80*/  IMAD.MOV.U32 R10, RZ, RZ, R5 ;  /* 0x000000ffff0a7224 */ /* 0x000fc800078e0005 */
[----:B------:R-:W-:-:S08]  /*3b90*/  IMAD.WIDE.U32.X R10, R15, R13, R10, P0 ;  /* 0x0000000d0f0a7225 */ /* 0x000fd000000e040a */
.L_x_68:
[-CC-:B--2---:R-:W-:Y:S01]  /*3ba0*/  SHF.R.U64 R41, R10, R14.reuse, R11.reuse ;  /* 0x0000000e0a297219 */ /* 0x184fe2000000120b */
[----:B------:R-:W2:Y:S01]  /*3bb0*/  LDC.64 R28, c[0x0][0x640] ;  /* 0x00019000ff1c7b82 */ /* 0x000ea20000000a00 */
[----:B0-----:R-:W-:Y:S01]  /*3bc0*/  SHF.R.U32.HI R2, RZ, R14, R11 ;  /* 0x0000000eff027219 */ /* 0x001fe2000001160b */
[----:B-1----:R-:W-:Y:S01]  /*3bd0*/  IMAD.MOV R20, RZ, RZ, -R20 ;  /* 0x000000ffff147224 */ /* 0x002fe200078e0a14 */
[----:B------:R-:W-:Y:S01]  /*3be0*/  IADD3 R5, P0, RZ, -R41, RZ ;  /* 0x80000029ff057210 */ /* 0x000fe20007f1e0ff */
[----:B------:R-:W-:Y:S01]  /*3bf0*/  ULDC UR6, c[0x0][0x154] ;  /* 0x0000550000067ab9 */ /* 0x000fe20000000800 */
[----:B------:R-:W-:-:S03]  /*3c00*/  IMAD.MOV.U32 R11, RZ, RZ, 0x1 ;  /* 0x00000001ff0b7424 */ /* 0x000fc600078e00ff */
[----:B------:R-:W0:Y:S01]  /*3c10*/  LDC R10, c[0x0][0x618] ;  /* 0x00018600ff0a7b82 */ /* 0x000e220000000800 */
[----:B------:R-:W-:Y:S02]  /*3c20*/  IMAD.X R3, RZ, RZ, ~R2, P0 ;  /* 0x000000ffff037224 */ /* 0x000fe400000e0e02 */
[----:B------:R-:W-:Y:S02]  /*3c30*/  IMAD.MOV.U32 R2, RZ, RZ, R0 ;  /* 0x000000ffff027224 */ /* 0x000fe400078e0000 */
[-C--:B------:R-:W-:Y:S02]  /*3c40*/  IMAD R4, R3, R18.reuse, RZ ;  /* 0x0000001203047224 */ /* 0x080fe400078e02ff */
[----:B------:R-:W-:Y:S01]  /*3c50*/  IMAD.MOV.U32 R3, RZ, RZ, R9 ;  /* 0x000000ffff037224 */ /* 0x000fe200078e0009 */
[----:B------:R-:W1:Y:S01]  /*3c60*/  LDC R24, c[0x0][0x608] ;  /* 0x00018200ff187b82 */ /* 0x000e620000000800 */
[----:B------:R-:W-:-:S04]  /*3c70*/  IMAD.WIDE.U32 R2, R5, R18, R2 ;  /* 0x0000001205027225 */ /* 0x000fc800078e0002 */
[----:B------:R-:W-:-:S03]  /*3c80*/  IMAD R5, R5, R19, R4 ;  /* 0x0000001305057224 */ /* 0x000fc600078e0204 */
[----:B------:R-:W3:Y:S01]  /*3c90*/  LDC R26, c[0x0][0x658] ;  /* 0x00019600ff1a7b82 */ /* 0x000ee20000000800 */
[----:B------:R-:W-:Y:S01]  /*3ca0*/  IMAD R19, R22, R20, R17 ;  /* 0x0000001416137224 */ /* 0x000fe200078e0211 */
[----:B------:R-:W-:Y:S01]  /*3cb0*/  I2FP.F32.U32 R4, R21 ;  /* 0x0000001500047245 */ /* 0x000fe20000201000 */
[----:B------:R-:W-:Y:S01]  /*3cc0*/  IMAD.IADD R3, R3, 0x1, R5 ;  /* 0x0000000103037824 */ /* 0x000fe200078e0205 */
[----:B--2---:R-:W-:Y:S01]  /*3cd0*/  ISETP.NE.U32.AND P0, PT, R28, RZ, PT ;  /* 0x000000ff1c00720c */ /* 0x004fe20003f05070 */
[----:B------:R-:W-:Y:S02]  /*3ce0*/  IMAD.MOV.U32 R5, RZ, RZ, -0x1 ;  /* 0xffffffffff057424 */ /* 0x000fe400078e00ff */
[----:B------:R-:W-:Y:S01]  /*3cf0*/  FMUL R4, R4, UR6 ;  /* 0x0000000604047c20 */ /* 0x000fe20008400000 */
[----:B------:R-:W2:Y:S01]  /*3d00*/  LDC R20, c[0x0][0x148] ;  /* 0x00005200ff147b82 */ /* 0x000ea20000000800 */
[-CC-:B0-----:R-:W-:Y:S02]  /*3d10*/  SHF.R.U64 R14, R2, R10.reuse, R3.reuse ;  /* 0x0000000a020e7219 */ /* 0x181fe40000001203 */
[----:B------:R-:W-:Y:S01]  /*3d20*/  ISETP.NE.AND.EX P0, PT, R29, RZ, PT, P0 ;  /* 0x000000ff1d00720c */ /* 0x000fe20003f05300 */
[----:B------:R0:W4:Y:S01]  /*3d30*/  F2I.U32.TRUNC.NTZ R15, R4 ;  /* 0x00000004000f7305 */ /* 0x000122000020f000 */
[----:B------:R-:W-:-:S03]  /*3d40*/  SHF.R.U32.HI R3, RZ, R10, R3 ;  /* 0x0000000aff037219 */ /* 0x000fc60000011603 */
[----:B------:R-:W0:Y:S01]  /*3d50*/  LDC R17, c[0x0][0x600] ;  /* 0x00018000ff117b82 */ /* 0x000e220000000800 */
[-CC-:B-1----:R-:W-:Y:S02]  /*3d60*/  SHF.R.U64 R12, R14, R24.reuse, R3.reuse ;  /* 0x000000180e0c7219 */ /* 0x182fe40000001203 */
[----:B------:R-:W-:-:S05]  /*3d70*/  SHF.R.U32.HI R3, RZ, R24, R3 ;  /* 0x00000018ff037219 */ /* 0x000fca0000011603 */
[----:B------:R-:W1:Y:S01]  /*3d80*/  LDC R22, c[0x0][0x648] ;  /* 0x00019200ff167b82 */ /* 0x000e620000000800 */
[-CC-:B---3--:R-:W-:Y:S02]  /*3d90*/  SHF.R.U64 R18, R12, R26.reuse, R3.reuse ;  /* 0x0000001a0c127219 */ /* 0x188fe40000001203 */
[-C--:B------:R-:W-:Y:S02]  /*3da0*/  SHF.L.U32 R5, R5, R26.reuse, RZ ;  /* 0x0000001a05057219 */ /* 0x080fe400000006ff */
[-C--:B------:R-:W-:Y:S01]  /*3db0*/  SHF.R.U32.HI R3, RZ, R26.reuse, R3 ;  /* 0x0000001aff037219 */ /* 0x080fe20000011603 */
[----:B------:R-:W-:Y:S01]  /*3dc0*/  IMAD.MOV.U32 R2, RZ, RZ, R18 ;  /* 0x000000ffff027224 */ /* 0x000fe200078e0012 */
[----:B------:R-:W-:Y:S01]  /*3dd0*/  SHF.L.U32 R26, R11, R26, RZ ;  /* 0x0000001a0b1a7219 */ /* 0x000fe200000006ff */
[----:B------:R-:W3:Y:S01]  /*3de0*/  LDC R25, c[0x0][0x638] ;  /* 0x00018e00ff197b82 */ /* 0x000ee20000000800 */
[----:B------:R-:W-:-:S07]  /*3df0*/  LOP3.LUT R23, RZ, R5, RZ, 0x33, !PT ;  /* 0x00000005ff177212 */ /* 0x000fce00078e33ff */
[----:B------:R-:W0:Y:S01]  /*3e00*/  LDC R27, c[0x0][0x610] ;  /* 0x00018400ff1b7b82 */ /* 0x000e220000000800 */
[----:B----4-:R-:W-:Y:S05]  /*3e10*/  @!P0 BRA `(.L_x_69) ;  /* 0x0000000000288947 */ /* 0x010fea0003800000 */
[----:B------:R-:W4:Y:S02]  /*3e20*/  LDC R11, c[0x0][0x64c] ;  /* 0x00019300ff0b7b82 */ /* 0x000f240000000800 */
[----:B----4-:R-:W-:-:S05]  /*3e30*/  IADD3 R11, P0, R18, R11, RZ ;  /* 0x0000000b120b7210 */ /* 0x010fca0007f1e0ff */
[----:B------:R-:W-:-:S04]  /*3e40*/  IMAD.X R13, RZ, RZ, R3, P0 ;  /* 0x000000ffff0d7224 */ /* 0x000fc800000e0603 */
[----:B------:R-:W-:-:S04]  /*3e50*/  IMAD.WIDE.U32 R2, R13, R28, RZ ;  /* 0x0000001c0d027225 */ /* 0x000fc800078e00ff */
[----:B0-----:R-:W-:-:S04]  /*3e60*/  IMAD.WIDE.U32 R4, P0, R11, R29, R2 ;  /* 0x0000001d0b047225 */ /* 0x001fc80007800002 */
[----:B------:R-:W-:-:S04]  /*3e70*/  IMAD.WIDE.U32 R2, R11, R28, RZ ;  /* 0x0000001c0b027225 */ /* 0x000fc800078e00ff */
[----:B------:R-:W-:Y:S01]  /*3e80*/  IMAD.X R11, RZ, RZ, RZ, P0 ;  /* 0x000000ffff0b7224 */ /* 0x000fe200000e06ff */
[----:B------:R-:W-:Y:S01]  /*3e90*/  IADD3 RZ, P0, R3, R4, RZ ;  /* 0x0000000403ff7210 */ /* 0x000fe20007f1e0ff */
[----:B------:R-:W-:-:S04]  /*3ea0*/  IMAD.MOV.U32 R10, RZ, RZ, R5 ;  /* 0x000000ffff0a7224 */ /* 0x000fc800078e0005 */
[----:B------:R-:W-:-:S08]  /*3eb0*/  IMAD.WIDE.U32.X R2, R13, R29, R10, P0 ;  /* 0x0000001d0d027225 */ /* 0x000fd000000e040a */
.L_x_69:
[----:B-1----:R-:W-:Y:S01]  /*3ec0*/  SHF.R.U64 R2, R2, R22, R3 ;  /* 0x0000001602027219 */ /* 0x002fe20000001203 */
[----:B------:R-:W-:Y:S01]  /*3ed0*/  IMAD.MOV R15, RZ, RZ, -R15 ;  /* 0x000000ffff0f7224 */ /* 0x000fe200078e0a0f */
[----:B------:R-:W-:Y:S01]  /*3ee0*/  LOP3.LUT R5, R12, R23, RZ, 0xc0, !PT ;  /* 0x000000170c057212 */ /* 0x000fe200078ec0ff */
[----:B0-----:R-:W-:Y:S02]  /*3ef0*/  VIADD R11, R17, 0xffffffff ;  /* 0xffffffff110b7836 */ /* 0x001fe40000000000 */
[----:B------:R-:W-:Y:S02]  /*3f00*/  IMAD.MOV R3, RZ, RZ, -R2 ;  /* 0x000000ffff037224 */ /* 0x000fe400078e0a02 */
[----:B--2---:R-:W-:Y:S02]  /*3f10*/  @P3 IMAD R19, R20, R15, R21 ;  /* 0x0000000f14133224 */ /* 0x004fe400078e0215 */
[----:B------:R-:W-:Y:S01]  /*3f20*/  IMAD R20, R26, R2, R5 ;  /* 0x000000021a147224 */ /* 0x000fe200078e0205 */
[----:B------:R-:W-:Y:S01]  /*3f30*/  LOP3.LUT R5, R14, R11, RZ, 0xc0, !PT ;  /* 0x0000000b0e057212 */ /* 0x000fe200078ec0ff */
[----:B---3--:R-:W-:-:S02]  /*3f40*/  IMAD R2, R3, R25, R18 ;  /* 0x0000001903027224 */ /* 0x008fc400078e0212 */
[----:B------:R-:W-:Y:S02]  /*3f50*/  IMAD R20, R20, R27, R19 ;  /* 0x0000001b14147224 */ /* 0x000fe400078e0213 */
[----:B------:R-:W-:Y:S02]  /*3f60*/  IMAD R5, R2, R17, R5 ;  /* 0x0000001102057224 */ /* 0x000fe400078e0205 */
[----:B------:R-:W-:-:S03]  /*3f70*/  IMAD.MOV.U32 R3, RZ, RZ, 0x1 ;  /* 0x00000001ff037424 */ /* 0x000fc600078e00ff */
[----:B------:R-:W-:Y:S02]  /*3f80*/  SEL R11, R5, R20, !P3 ;  /* 0x00000014050b7207 */ /* 0x000fe40005800000 */
[----:B------:R-:W-:-:S07]  /*3f90*/  SEL R20, R20, R5, !P3 ;  /* 0x0000000514147207 */ /* 0x000fce0005800000 */
.L_x_67:
[----:B------:R-:W-:-:S13]  /*3fa0*/  LOP3.LUT P0, RZ, R3, 0xff, RZ, 0xc0, !PT ;  /* 0x000000ff03ff7812 */ /* 0x000fda000780c0ff */
[----:B------:R-:W-:Y:S05]  /*3fb0*/  @P0 BRA `(.L_x_70) ;  /* 0xffffffd000580947 */ /* 0x000fea000383ffff */
[----:B------:R-:W-:Y:S05]  /*3fc0*/  EXIT ;  /* 0x000000000000794d */ /* 0x000fea0003800000 */
.L_x_4:
[----:B0-----:R-:W-:Y:S01]  /*3fd0*/  ULDC.64 UR4, c[0x0][0x650] ;  /* 0x0001940000047ab9 */ /* 0x001fe20000000a00 */
        /* <DEDUP_REMOVED lines=25> */
.L_x_72:
[-CC-:B------:R-:W-:Y:S01]  /*4170*/  SHF.R.U64 R15, R12, R18.reuse, R13.reuse ;  /* 0x000000120c0f7219 */ /* 0x180fe2000000120d */
[----:B------:R-:W0:Y:S01]  /*4180*/  LDC.64 R24, c[0x0][0x640] ;  /* 0x00019000ff187b82 */ /* 0x000e220000000a00 */
[----:B------:R-:W-:Y:S01]  /*4190*/  SHF.R.U32.HI R5, RZ, R18, R13 ;  /* 0x00000012ff057219 */ /* 0x000fe2000001160d */
[----:B------:R-:W-:Y:S01]  /*41a0*/  IMAD.MOV.U32 R6, RZ, RZ, R0 ;  /* 0x000000ffff067224 */ /* 0x000fe200078e0000 */
[----:B------:R-:W-:Y:S01]  /*41b0*/  IADD3 R11, P0, RZ, -R15, RZ ;  /* 0x8000000fff0b7210 */ /* 0x000fe20007f1e0ff */
[----:B------:R-:W-:Y:S01]  /*41c0*/  IMAD.MOV.U32 R7, RZ, RZ, R9 ;  /* 0x000000ffff077224 */ /* 0x000fe200078e0009 */
[----:B------:R-:W-:Y:S01]  /*41d0*/  I2FP.F32.U32 R10, R4 ;  /* 0x00000004000a7245 */ /* 0x000fe20000201000 */
[----:B------:R-:W-:Y:S02]  /*41e0*/  ULDC UR4, c[0x0][0x150] ;  /* 0x0000540000047ab9 */ /* 0x000fe40000000800 */
[----:B------:R-:W1:Y:S01]  /*41f0*/  LDC R14, c[0x0][0x618] ;  /* 0x00018600ff0e7b82 */ /* 0x000e620000000800 */
[----:B------:R-:W-:-:S02]  /*4200*/  IMAD.X R5, RZ, RZ, ~R5, P0 ;  /* 0x000000ffff057224 */ /* 0x000fc400000e0e05 */
[----:B------:R-:W-:Y:S01]  /*4210*/  FMUL R13, R10, UR4 ;  /* 0x000000040a0d7c20 */ /* 0x000fe20008400000 */
[----:B------:R-:W-:Y:S01]  /*4220*/  IMAD.WIDE.U32 R6, R11, R20, R6 ;  /* 0x000000140b067225 */ /* 0x000fe200078e0006 */
[----:B------:R-:W-:-:S03]  /*4230*/  ULDC UR4, c[0x0][0x154] ;  /* 0x0000550000047ab9 */ /* 0x000fc60000000800 */
[----:B------:R-:W-:Y:S01]  /*4240*/  IMAD R10, R5, R20, RZ ;  /* 0x00000014050a7224 */ /* 0x000fe200078e02ff */
[----:B------:R-:W2:Y:S01]  /*4250*/  LDC R17, c[0x0][0x144] ;  /* 0x00005100ff117b82 */ /* 0x000ea20000000800 */
[----:B------:R-:W3:Y:S02]  /*4260*/  F2I.U32.TRUNC.NTZ R13, R13 ;  /* 0x0000000d000d7305 */ /* 0x000ee4000020f000 */
[----:B------:R-:W-:Y:S02]  /*4270*/  IMAD R5, R11, R21, R10 ;  /* 0x000000150b057224 */ /* 0x000fe400078e020a */
[----:B------:R-:W-:Y:S02]  /*4280*/  IMAD.MOV.U32 R10, RZ, RZ, -0x1 ;  /* 0xffffffffff0a7424 */ /* 0x000fe400078e00ff */
[----:B------:R-:W-:Y:S01]  /*4290*/  IMAD.IADD R5, R7, 0x1, R5 ;  /* 0x0000000107057824 */ /* 0x000fe200078e0205 */
[----:B------:R-:W4:Y:S01]  /*42a0*/  LDC R20, c[0x0][0x608] ;  /* 0x00018200ff147b82 */ /* 0x000f220000000800 */
[----:B------:R-:W-:-:S02]  /*42b0*/  I2FP.F32.U32 R7, R3 ;  /* 0x0000000300077245 */ /* 0x000fc40000201000 */
[----:B0-----:R-:W-:-:S03]  /*42c0*/  ISETP.NE.U32.AND P0, PT, R24, RZ, PT ;  /* 0x000000ff1800720c */ /* 0x001fc60003f05070 */
[----:B------:R-:W-:Y:S01]  /*42d0*/  FMUL R7, R7, UR4 ;  /* 0x0000000407077c20 */ /* 0x000fe20008400000 */
[----:B------:R-:W-:Y:S01]  /*42e0*/  ISETP.NE.AND.EX P0, PT, R25, RZ, PT, P0 ;  /* 0x000000ff1900720c */ /* 0x000fe20003f05300 */
[----:B------:R-:W0:Y:S01]  /*42f0*/  LDC R11, c[0x0][0x658] ;  /* 0x00019600ff0b7b82 */ /* 0x000e220000000800 */
[-C--:B-1----:R-:W-:Y:S01]  /*4300*/  SHF.R.U64 R12, R6, R14.reuse, R5 ;  /* 0x0000000e060c7219 */ /* 0x082fe20000001205 */
[----:B---3--:R-:W-:Y:S01]  /*4310*/  IMAD.MOV R6, RZ, RZ, -R13 ;  /* 0x000000ffff067224 */ /* 0x008fe200078e0a0d */
[----:B------:R-:W-:Y:S02]  /*4320*/  SHF.R.U32.HI R5, RZ, R14, R5 ;  /* 0x0000000eff057219 */ /* 0x000fe40000011605 */
[----:B------:R1:W3:Y:S03]  /*4330*/  F2I.U32.TRUNC.NTZ R14, R7 ;  /* 0x00000007000e7305 */ /* 0x0002e6000020f000 */
[----:B------:R-:W1:Y:S01]  /*4340*/  LDC R18, c[0x0][0x148] ;  /* 0x00005200ff127b82 */ /* 0x000e620000000800 */
[----:B--2---:R-:W-:-:S02]  /*4350*/  IMAD R23, R17, R6, R4 ;  /* 0x0000000611177224 */ /* 0x004fc400078e0204 */
[----:B------:R-:W-:-:S05]  /*4360*/  IMAD.MOV.U32 R6, RZ, RZ, 0x1 ;  /* 0x00000001ff067424 */ /* 0x000fca00078e00ff */
[----:B------:R-:W2:Y:S01]  /*4370*/  LDC R21, c[0x0][0x600] ;  /* 0x00018000ff157b82 */ /* 0x000ea20000000800 */
[-CC-:B----4-:R-:W-:Y:S02]  /*4380*/  SHF.R.U64 R17, R12, R20.reuse, R5.reuse ;  /* 0x000000140c117219 */ /* 0x190fe40000001205 */
[----:B------:R-:W-:-:S05]  /*4390*/  SHF.R.U32.HI R4, RZ, R20, R5 ;  /* 0x00000014ff047219 */ /* 0x000fca0000011605 */
[----:B------:R-:W4:Y:S01]  /*43a0*/  LDC R22, c[0x0][0x648] ;  /* 0x00019200ff167b82 */ /* 0x000f220000000800 */
[-CC-:B0-----:R-:W-:Y:S02]  /*43b0*/  SHF.R.U64 R19, R17, R11.reuse, R4.reuse ;  /* 0x0000000b11137219 */ /* 0x181fe40000001204 */
[-C--:B------:R-:W-:Y:S02]  /*43c0*/  SHF.L.U32 R10, R10, R11.reuse, RZ ;  /* 0x0000000b0a0a7219 */ /* 0x080fe400000006ff */
[-C--:B------:R-:W-:Y:S01]  /*43d0*/  SHF.R.U32.HI R5, RZ, R11.reuse, R4 ;  /* 0x0000000bff057219 */ /* 0x080fe20000011604 */
[----:B------:R-:W-:Y:S01]  /*43e0*/  IMAD.MOV.U32 R4, RZ, RZ, R19 ;  /* 0x000000ffff047224 */ /* 0x000fe200078e0013 */
[----:B------:R-:W-:Y:S01]  /*43f0*/  SHF.L.U32 R20, R6, R11, RZ ;  /* 0x0000000b06147219 */ /* 0x000fe200000006ff */
[----:B------:R-:W0:Y:S01]  /*4400*/  LDC R26, c[0x0][0x638] ;  /* 0x00018e00ff1a7b82 */ /* 0x000e220000000800 */
[----:B------:R-:W-:-:S07]  /*4410*/  LOP3.LUT R28, RZ, R10, RZ, 0x33, !PT ;  /* 0x0000000aff1c7212 */ /* 0x000fce00078e33ff */
[----:B------:R-:W0:Y:S01]  /*4420*/  LDC R27, c[0x0][0x610] ;  /* 0x00018400ff1b7b82 */ /* 0x000e220000000800 */
[----:B-1-3--:R-:W-:Y:S05]  /*4430*/  @!P0 BRA `(.L_x_73) ;  /* 0x0000000000288947 */ /* 0x00afea0003800000 */
[----:B------:R-:W1:Y:S02]  /*4440*/  LDC R4, c[0x0][0x64c] ;  /* 0x00019300ff047b82 */ /* 0x000e640000000800 */
[----:B-1----:R-:W-:-:S05]  /*4450*/  IADD3 R11, P0, R19, R4, RZ ;  /* 0x00000004130b7210 */ /* 0x002fca0007f1e0ff */
        /* <DEDUP_REMOVED lines=8> */
.L_x_73:
[----:B----4-:R-:W-:Y:S01]  /*44e0*/  SHF.R.U64 R5, R4, R22, R5 ;  /* 0x0000001604057219 */ /* 0x010fe20000001205 */
        /* <DEDUP_REMOVED lines=10> */
[----:B------:R-:W-:Y:S02]  /*4590*/  IMAD.MOV.U32 R7, RZ, RZ, 0x1 ;  /* 0x00000001ff077424 */ /* 0x000fe400078e00ff */
[----:B------:R-:W-:Y:S01]  /*45a0*/  IMAD.MOV.U32 R6, RZ, RZ, R15 ;  /* 0x000000ffff067224 */ /* 0x000fe200078e000f */
[----:B------:R-:W-:Y:S02]  /*45b0*/  SEL R17, R3, R14, !P3 ;  /* 0x0000000e03117207 */ /* 0x000fe40005800000 */
[----:B------:R-:W-:-:S07]  /*45c0*/  SEL R14, R14, R3, !P3 ;  /* 0x000000030e0e7207 */ /* 0x000fce0005800000 */
.L_x_71:
[----:B------:R-:W-:-:S08]  /*45d0*/  NOP ;  /* 0x0000000000007918 */ /* 0x000fd00000000000 */
[----:B------:R-:W0:-:S00]  /*45e0*/  USETMAXREG.DEALLOC.CTAPOOL 0x28 ;  /* 0x00000028000079c8 */ /* 0x000e0000080e0500 */
[----:B0-----:R-:W-:-:S13]  /*45f0*/  ISETP.NE.AND P0, PT, R2, RZ, PT ;  /* 0x000000ff0200720c */ /* 0x001fda0003f05270 */
[----:B------:R-:W-:Y:S05]  /*4600*/  @P0 EXIT ;  /* 0x000000000000094d */ /* 0x000fea0003800000 */
[----:B------:R-:W-:Y:S01]  /*4610*/  LOP3.LUT P0, RZ, R7, 0xff, RZ, 0xc0, !PT ;  /* 0x000000ff07ff7812 */ /* 0x000fe2000780c0ff */
[----:B------:R-:W-:Y:S02]  /*4620*/  IMAD.MOV.U32 R10, RZ, RZ, 0x1 ;  /* 0x00000001ff0a7424 */ /* 0x000fe400078e00ff */
[----:B------:R-:W-:-:S10]  /*4630*/  IMAD.MOV.U32 R13, RZ, RZ, RZ ;  /* 0x000000ffff0d7224 */ /* 0x000fd400078e00ff */
[----:B------:R-:W-:Y:S05]  /*4640*/  @!P0 BRA `(.L_x_74) ;  /* 0x0000000c00348947 */ /* 0x000fea0003800000 */
[----:B------:R-:W0:Y:S01]  /*4650*/  LDC R2, c[0x0][0x28c] ;  /* 0x0000a300ff027b82 */ /* 0x000e220000000800 */
[----:B------:R-:W-:Y:S01]  /*4660*/  ULDC UR5, c[0x0][0x600] ;  /* 0x0001800000057ab9 */ /* 0x000fe20000000800 */
[----:B------:R-:W-:Y:S01]  /*4670*/  ULDC UR4, c[0x0][0xc] ;  /* 0x0000030000047ab9 */ /* 0x000fe20000000800 */
[----:B------:R-:W-:Y:S01]  /*4680*/  UIADD3 UR16, UR5, -0x1, URZ ;  /* 0xffffffff05107890 */ /* 0x000fe2000fffe03f */
[C---:B------:R-:W-:Y:S01]  /*4690*/  LOP3.LUT P2, RZ, R16.reuse, 0x7f, RZ, 0xc0, !PT ;  /* 0x0000007f10ff7812 */ /* 0x040fe2000784c0ff */
[----:B------:R-:W-:Y:S01]  /*46a0*/  ULDC UR6, c[0x0][0x658] ;  /* 0x0001960000067ab9 */ /* 0x000fe20000000800 */
[----:B------:R-:W-:Y:S01]  /*46b0*/  ULDC UR5, c[0x0][0x10] ;  /* 0x0000040000057ab9 */ /* 0x000fe20000000800 */
[----:B------:R-:W-:Y:S01]  /*46c0*/  UMOV UR7, 0xffffffff ;  /* 0xffffffff00077882 */ /* 0x000fe20000000000 */
[----:B------:R-:W-:Y:S01]  /*46d0*/  UMOV UR8, 0x1 ;  /* 0x0000000100087882 */ /* 0x000fe20000000000 */
[----:B------:R-:W-:Y:S01]  /*46e0*/  UIMAD.WIDE.U32 UR4, UR4, UR5, URZ ;  /* 0x00000005040472a5 */ /* 0x000fe2000f8e003f */
[----:B------:R-:W-:Y:S01]  /*46f0*/  LOP3.LUT P0, RZ, R16, 0x1f, RZ, 0xc0, !PT ;  /* 0x0000001f10ff7812 */ /* 0x000fe2000780c0ff */
[----:B------:R-:W-:Y:S01]  /*4700*/  USHF.L.U32 UR7, UR7, UR6, URZ ;  /* 0x0000000607077299 */ /* 0x000fe2000800063f */
[----:B------:R-:W-:Y:S01]  /*4710*/  BSSY B0, `(.L_x_74) ;  /* 0x00000c0000007945 */ /* 0x000fe20003800000 */
[----:B------:R-:W-:Y:S01]  /*4720*/  USHF.L.U32 UR18, UR8, UR6, URZ ;  /* 0x0000000608127299 */ /* 0x000fe2000800063f */
[----:B------:R-:W-:Y:S01]  /*4730*/  IMAD.MOV.U32 R15, RZ, RZ, 0x1 ;  /* 0x00000001ff0f7424 */ /* 0x000fe200078e00ff */
[----:B------:R-:W-:Y:S01]  /*4740*/  LOP3.LUT R16, R8, 0x2, RZ, 0xfc, !PT ;  /* 0x0000000208107812 */ /* 0x000fe200078efcff */
[----:B------:R-:W-:Y:S01]  /*4750*/  ULDC UR6, c[0x0][0x14] ;  /* 0x0000050000067ab9 */ /* 0x000fe20000000800 */
[----:B------:R-:W-:Y:S01]  /*4760*/  PLOP3.LUT P0, PT, P0, P2, PT, 0x8a, 0x0 ;  /* 0x000000000000781c */ /* 0x000fe20000705172 */
[----:B------:R-:W-:Y:S01]  /*4770*/  UIMAD.WIDE.U32 UR20, UR4, UR6, URZ ;  /* 0x00000006041472a5 */ /* 0x000fe2000f8e003f */
[----:B------:R-:W-:Y:S01]  /*4780*/  IMAD.MOV.U32 R10, RZ, RZ, 0x1 ;  /* 0x00000001ff0a7424 */ /* 0x000fe200078e00ff */
[----:B------:R-:W-:Y:S01]  /*4790*/  UIMAD UR13, UR5, UR6, URZ ;  /* 0x00000006050d72a4 */ /* 0x000fe2000f8e023f */
[----:B------:R-:W-:Y:S01]  /*47a0*/  IMAD.MOV.U32 R13, RZ, RZ, RZ ;  /* 0x000000ffff0d7224 */ /* 0x000fe200078e00ff */
[----:B------:R-:W-:Y:S01]  /*47b0*/  ULOP3.LUT UR17, URZ, UR7, URZ, 0x33, !UPT ;  /* 0x000000073f117292 */ /* 0x000fe2000f8e333f */
[----:B0-----:R-:W-:Y:S01]  /*47c0*/  VIADD R2, R2, 0x3f ;  /* 0x0000003f02027836 */ /* 0x001fe20000000000 */
[----:B------:R-:W-:Y:S01]  /*47d0*/  UIADD3 UR13, UR21, UR13, URZ ;  /* 0x0000000d150d7290 */ /* 0x000fe2000fffe03f */
[----:B------:R-:W-:-:S03]  /*47e0*/  ULDC.64 UR22, c[0x0][0x198] ;  /* 0x0000660000167ab9 */ /* 0x000fc60000000a00 */
[----:B------:R-:W-:-:S04]  /*47f0*/  SHF.R.S32.HI R3, RZ, 0x1f, R2 ;  /* 0x0000001fff037819 */ /* 0x000fc80000011402 */
[----:B------:R-:W-:-:S04]  /*4800*/  LEA.HI R3, R3, R2, RZ, 0x6 ;  /* 0x0000000203037211 */ /* 0x000fc800078f30ff */
[----:B------:R-:W-:-:S05]  /*4810*/  SHF.R.S32.HI R12, RZ, 0x6, R3 ;  /* 0x00000006ff0c7819 */ /* 0x000fca0000011403 */
[----:B------:R-:W-:-:S07]  /*4820*/  VIADD R11, R12, 0x1 ;  /* 0x000000010c0b7836 */ /* 0x000fce0000000000 */
.L_x_86:
[----:B------:R-:W-:-:S03]  /*4830*/  UMOV UR4, 0xffffffff ;  /* 0xffffffff00047882 */ /* 0x000fc60000000000 */
[----:B------:R-:W-:Y:S05]  /*4840*/  BRA.DIV UR4, `(.L_x_75) ;  /* 0x0000001604787947 */ /* 0x000fea000b800000 */
[----:B------:R-:W-:-:S13]  /*4850*/  ELECT P1, URZ, PT ;  /* 0x00000000003f782f */ /* 0x000fda0003820000 */
.L_x_110:
[----:B------:R-:W0:Y:S01]  /*4860*/  LDC R2, c[0x0][0x28c] ;  /* 0x0000a300ff027b82 */ /* 0x000e220000000800 */
[----:B------:R-:W-:Y:S01]  /*4870*/  BSSY B1, `(.L_x_76) ;  /* 0x0000037000017945 */ /* 0x000fe20003800000 */
[----:B0-----:R-:W-:-:S13]  /*4880*/  ISETP.LT.OR P1, PT, R2, 0x1, !P1 ;  /* 0x000000010200780c */ /* 0x001fda0004f21670 */
[----:B------:R-:W-:Y:S05]  /*4890*/  @P1 BRA `(.L_x_77) ;  /* 0x0000000000d01947 */ /* 0x000fea0003800000 */
[----:B------:R-:W-:Y:S02]  /*48a0*/  IMAD.SHL.U32 R17, R17, 0x10, RZ ;  /* 0x0000001011117824 */ /* 0x000fe400078e00ff */
[----:B------:R-:W-:Y:S02]  /*48b0*/  IMAD R18, R14, 0xc0, RZ ;  /* 0x000000c00e127824 */ /* 0x000fe400078e02ff */
[----:B------:R-:W-:Y:S02]  /*48c0*/  IMAD.MOV.U32 R20, RZ, RZ, RZ ;  /* 0x000000ffff147224 */ /* 0x000fe400078e00ff */
[----:B------:R-:W-:Y:S02]  /*48d0*/  IMAD.MOV.U32 R2, RZ, RZ, R11 ;  /* 0x000000ffff027224 */ /* 0x000fe400078e000b */
[----:B------:R-:W-:Y:S02]  /*48e0*/  IMAD.MOV.U32 R3, RZ, RZ, R10 ;  /* 0x000000ffff037224 */ /* 0x000fe400078e000a */
[----:B------:R-:W-:-:S07]  /*48f0*/  IMAD.MOV.U32 R4, RZ, RZ, R13 ;  /* 0x000000ffff047224 */ /* 0x000fce00078e000d */
.L_x_81:
[----:B------:R-:W0:Y:S01]  /*4900*/  S2R R14, SR_CgaCtaId ;  /* 0x00000000000e7919 */ /* 0x000e220000008800 */
[----:B------:R-:W-:Y:S01]  /*4910*/  MOV R5, 0x400 ;  /* 0x0000040000057802 */ /* 0x000fe20000000f00 */
[----:B------:R-:W1:Y:S03]  /*4920*/  @!P2 LDC R7, c[0x0][0x500] ;  /* 0x00014000ff07ab82 */ /* 0x000e660000000800 */
[----:B0-----:R-:W-:Y:S02]  /*4930*/  LEA R19, R14, R5, 0x18 ;  /* 0x000000050e137211 */ /* 0x001fe400078ec0ff */
[----:B------:R-:W-:-:S03]  /*4940*/  SHF.L.U32 R5, R3, 0x1f, RZ ;  /* 0x0000001f03057819 */ /* 0x000fc600000006ff */
[----:B------:R-:W-:-:S04]  /*4950*/  IMAD R14, R4, 0x8, R19 ;  /* 0x00000008040e7824 */ /* 0x000fc800078e0213 */
[----:B------:R-:W0:Y:S02]  /*4960*/  SYNCS.PHASECHK.TRANS64.TRYWAIT P1, [R14+URZ+0x88], R5 ;  /* 0x000088050e0075a7 */ /* 0x000e24000802017f */
[----:B01----:R-:W-:Y:S05]  /*4970*/  @!P1 BRA `(.L_x_78) ;  /* 0x00000014004c9947 */ /* 0x003fea0003800000 */
.L_x_111:
[----:B0-----:R-:W-:Y:S01]  /*4980*/  PRMT R5, R16, 0x9910, RZ ;  /* 0x0000991010057816 */ /* 0x001fe200000000ff */
[----:B------:R0:W-:Y:S03]  /*4990*/  @!P2 SYNCS.ARRIVE.TRANS64 RZ, [R14+URZ], R7 ;  /* 0x000000070effa9a7 */ /* 0x0001e6000800003f */
[----:B------:R-:W-:-:S13]  /*49a0*/  ISETP.NE.AND P1, PT, R5, 0x2, PT ;  /* 0x000000020500780c */ /* 0x000fda0003f25270 */
[----:B0-----:R-:W-:Y:S05]  /*49b0*/  @P1 BRA `(.L_x_79) ;  /* 0x0000000000041947 */ /* 0x001fea0003800000 */
[----:B------:R-:W-:Y:S01]  /*49c0*/  BPT.TRAP 0x1 ;  /* 0x000000040000795c */ /* 0x000fe20000300000 */
.L_x_79:
[----:B------:R-:W-:Y:S05]  /*49d0*/  @P0 BRA `(.L_x_80) ;  /* 0x0000000000040947 */ /* 0x000fea0003800000 */
[----:B------:R-:W-:Y:S01]  /*49e0*/  BPT.TRAP 0x1 ;  /* 0x000000040000795c */ /* 0x000fe20000300000 */
.L_x_80:
[--C-:B------:R-:W-:Y:S01]  /*49f0*/  IMAD R5, R4, 0x3000, R19.reuse ;  /* 0x0000300004057824 */ /* 0x100fe200078e0213 */
[----:B------:R-:W-:Y:S01]  /*4a00*/  R2UR UR9, R14 ;  /* 0x000000000e0972ca */ /* 0x000fe200000e0000 */
[----:B------:R-:W-:Y:S01]  /*4a10*/  IMAD R19, R4, 0x400, R19 ;  /* 0x0000040004137824 */ /* 0x000fe200078e0213 */
[----:B------:R-:W-:Y:S01]  /*4a20*/  UIADD3 UR4, UP0, UR22, 0xf0, URZ ;  /* 0x000000f016047890 */ /* 0x000fe2000ff1e03f */
[----:B------:R-:W-:Y:S01]  /*4a30*/  VIADD R2, R2, 0xffffffff ;  /* 0xffffffff02027836 */ /* 0x000fe20000000000 */
[----:B------:R-:W-:Y:S01]  /*4a40*/  R2UR UR5, R5 ;  /* 0x00000000050572ca */ /* 0x000fe200000e0000 */
[----:B------:R-:W-:Y:S01]  /*4a50*/  UIADD3 UR24, UP1, UR22, 0x1f0, URZ ;  /* 0x000001f016187890 */ /* 0x000fe2000ff3e03f */
[----:B------:R-:W-:Y:S01]  /*4a60*/  R2UR UR8, R19 ;  /* 0x00000000130872ca */ /* 0x000fe200000e0000 */
[----:B------:R-:W-:Y:S01]  /*4a70*/  VIADD R4, R4, 0x1 ;  /* 0x0000000104047836 */ /* 0x000fe20000000000 */
[----:B------:R-:W-:Y:S01]  /*4a80*/  R2UR UR11, R18 ;  /* 0x00000000120b72ca */ /* 0x000fe200000e0000 */
[----:B------:R-:W-:Y:S01]  /*4a90*/  UIADD3.X UR25, URZ, UR23, URZ, UP1, !UPT ;  /* 0x000000173f197290 */ /* 0x000fe20008ffe43f */
[----:B------:R-:W-:Y:S01]  /*4aa0*/  R2UR UR10, R20 ;  /* 0x00000000140a72ca */ /* 0x000fe200000e0000 */
[----:B------:R-:W-:Y:S01]  /*4ab0*/  UMOV UR6, 0x0 ;  /* 0x0000000000067882 */ /* 0x000fe20000000000 */
[----:B------:R-:W-:Y:S01]  /*4ac0*/  R2UR UR12, R6 ;  /* 0x00000000060c72ca */ /* 0x000fe200000e0000 */
[----:B------:R-:W-:Y:S01]  /*4ad0*/  UMOV UR7, 0x10000000 ;  /* 0x1000000000077882 */ /* 0x000fe20000000000 */
[----:B------:R-:W-:Y:S01]  /*4ae0*/  R2UR UR19, R17 ;  /* 0x00000000111372ca */ /* 0x000fe200000e0000 */
[----:B------:R-:W-:Y:S01]  /*4af0*/  VIADD R20, R20, 0x40 ;  /* 0x0000004014147836 */ /* 0x000fe20000000000 */
[----:B------:R-:W-:Y:S01]  /*4b00*/  ISETP.GT.AND P4, PT, R2, 0x1, PT ;  /* 0x000000010200780c */ /* 0x000fe20003f84270 */
[----:B------:R-:W-:Y:S01]  /*4b10*/  UIADD3 UR14, UR5, 0x200, URZ ;  /* 0x00000200050e7890 */ /* 0x000fe2000fffe03f */
[----:B------:R-:W-:Y:S01]  /*4b20*/  ISETP.NE.AND P1, PT, R4, 0x11, PT ;  /* 0x000000110400780c */ /* 0x000fe20003f25270 */
[----:B------:R-:W-:-:S02]  /*4b30*/  UIADD3.X UR5, URZ, UR23, URZ, UP0, !UPT ;  /* 0x000000173f057290 */ /* 0x000fc400087fe43f */
[----:B------:R-:W-:Y:S01]  /*4b40*/  UIADD3 UR15, UR8, 0x33200, URZ ;  /* 0x00033200080f7890 */ /* 0x000fe2000fffe03f */
[----:B------:R-:W-:Y:S02]  /*4b50*/  SEL R14, RZ, 0x1, P1 ;  /* 0x00000001ff0e7807 */ /* 0x000fe40000800000 */
[----:B------:R-:W-:Y:S01]  /*4b60*/  UMOV UR8, UR14 ;  /* 0x0000000e00087c82 */ /* 0x000fe20008000000 */
[----:B------:R-:W-:Y:S02]  /*4b70*/  SEL R4, R4, RZ, P1 ;  /* 0x000000ff04047207 */ /* 0x000fe40000800000 */
[----:B------:R-:W-:Y:S01]  /*4b80*/  LOP3.LUT R3, R3, R14, RZ, 0x3c, !PT ;  /* 0x0000000e03037212 */ /* 0x000fe200078e3cff */
[----:B------:R0:W-:Y:S02]  /*4b90*/  UTMALDG.3D [UR8], [UR4], desc[UR6] ;  /* 0x00000608040075b4 */ /* 0x0001e40008011000 */
[----:B0-----:R-:W-:Y:S01]  /*4ba0*/  UMOV UR8, UR15 ;  /* 0x0000000f00087c82 */ /* 0x001fe20008000000 */
[----:B------:R-:W-:-:S02]  /*4bb0*/  UMOV UR11, UR19 ;  /* 0x00000013000b7c82 */ /* 0x000fc40008000000 */
[----:B------:R0:W-:Y:S02]  /*4bc0*/  UTMALDG.3D [UR8], [UR24], desc[UR6] ;  /* 0x00000608180075b4 */ /* 0x0001e40008011000 */
[----:B0-----:R-:W-:Y:S05]  /*4bd0*/  @P4 BRA `(.L_x_81) ;  /* 0xfffffffc00484947 */ /* 0x001fea000383ffff */
.L_x_77:
[----:B------:R-:W-:Y:S05]  /*4be0*/  BSYNC B1 ;  /* 0x0000000000017941 */ /* 0x000fea0003800000 */
.L_x_76:
[----:B------:R-:W-:Y:S01]  /*4bf0*/  LOP3.LUT P4, RZ, R15, 0xff, RZ, 0xc0, !PT ;  /* 0x000000ff0fff7812 */ /* 0x000fe2000788c0ff */
[----:B------:R-:W-:Y:S01]  /*4c00*/  IMAD.IADD R4, R12, 0x1, R13 ;  /* 0x000000010c047824 */ /* 0x000fe200078e020d */
[----:B------:R-:W-:Y:S01]  /*4c10*/  IADD3 R0, P5, R0, UR20, RZ ;  /* 0x0000001400007c10 */ /* 0x000fe2000ffbe0ff */
[----:B------:R-:W-:Y:S01]  /*4c20*/  ULDC.64 UR4, c[0x0][0x650] ;  /* 0x0001940000047ab9 */ /* 0x000fe20000000a00 */
[----:B------:R-:W-:Y:S01]  /*4c30*/  BSSY B1, `(.L_x_82) ;  /* 0x000006b000017945 */ /* 0x000fe20003800000 */
[----:B------:R-:W-:Y:S01]  /*4c40*/  IMAD.MOV.U32 R14, RZ, RZ, -0x1 ;  /* 0xffffffffff0e7424 */ /* 0x000fe200078e00ff */
[----:B------:R-:W-:Y:S01]  /*4c50*/  ISETP.GT.U32.AND P1, PT, R4, 0x10, PT ;  /* 0x000000100400780c */ /* 0x000fe20003f24070 */
[----:B------:R-:W-:Y:S01]  /*4c60*/  IMAD.MOV.U32 R17, RZ, RZ, -0x1 ;  /* 0xffffffffff117424 */ /* 0x000fe200078e00ff */
[----:B------:R-:W-:Y:S01]  /*4c70*/  IADD3.X R9, R9, UR13, RZ, P5, !PT ;  /* 0x0000000d09097c10 */ /* 0x000fe2000affe4ff */
[----:B------:R-:W-:Y:S01]  /*4c80*/  IMAD.MOV.U32 R6, RZ, RZ, -0x1 ;  /* 0xffffffffff067424 */ /* 0x000fe200078e00ff */
[----:B------:R-:W-:-:S02]  /*4c90*/  ISETP.LT.U32.AND P1, PT, R12, 0x11, P1 ;  /* 0x000000110c00780c */ /* 0x000fc40000f21070 */
[----:B------:R-:W-:Y:S01]  /*4ca0*/  PRMT R15, RZ, 0x7610, R15 ;  /* 0x00007610ff0f7816 */ /* 0x000fe2000000000f */
[----:B------:R-:W0:Y:S01]  /*4cb0*/  @P4 S2R R3, SR_CgaCtaId ;  /* 0x0000000000034919 */ /* 0x000e220000008800 */
[----:B------:R-:W-:-:S04]  /*4cc0*/  @P4 MOV R2, 0x400 ;  /* 0x0000040000024802 */ /* 0x000fc80000000f00 */
[----:B0-----:R-:W-:Y:S01]  /*4cd0*/  @P4 LEA R5, R3, R2, 0x18 ;  /* 0x0000000203054211 */ /* 0x001fe200078ec0ff */
[----:B------:R-:W-:-:S03]  /*4ce0*/  IMAD.WIDE.U32 R2, R4, -0xf0f0f0f, RZ ;  /* 0xf0f0f0f104027825 */ /* 0x000fc600078e00ff */
[----:B------:R0:W-:Y:S01]  /*4cf0*/  @P4 SYNCS.ARRIVE.TRANS64.A1T0 RZ, [R5+URZ+0x128], RZ ;  /* 0x000128ff05ff49a7 */ /* 0x0001e2000810003f */
[----:B------:R-:W-:Y:S02]  /*4d00*/  ISETP.GE.U32.AND P4, PT, R12, 0x11, PT ;  /* 0x000000110c00780c */ /* 0x000fe40003f86070 */
[----:B------:R-:W-:Y:S02]  /*4d10*/  PRMT R2, RZ, 0x7610, R2 ;  /* 0x00007610ff027816 */ /* 0x000fe40000000002 */
[----:B0-----:R-:W-:Y:S02]  /*4d20*/  SHF.R.U32.HI R5, RZ, 0x4, R3 ;  /* 0x00000004ff057819 */ /* 0x001fe40000011603 */
[----:B------:R-:W-:Y:S02]  /*4d30*/  SEL R3, RZ, 0x1, !P1 ;  /* 0x00000001ff037807 */ /* 0x000fe40004800000 */
[----:B------:R-:W-:Y:S01]  /*4d40*/  ISETP.GE.U32.AND P1, PT, R0, UR4, PT ;  /* 0x0000000400007c0c */ /* 0x000fe2000bf26070 */
[----:B------:R-:W-:Y:S01]  /*4d50*/  IMAD R13, R5, -0x11, R4 ;  /* 0xffffffef050d7824 */ /* 0x000fe200078e0204 */
[----:B------:R-:W-:-:S02]  /*4d60*/  LOP3.LUT R10, R10, R3, RZ, 0x3c, !PT ;  /* 0x000000030a0a7212 */ /* 0x000fc400078e3cff */
[----:B------:R-:W-:Y:S02]  /*4d70*/  ISETP.GE.U32.AND.EX P1, PT, R9, UR5, PT, P1 ;  /* 0x0000000509007c0c */ /* 0x000fe4000bf26110 */
[----:B------:R-:W-:-:S11]  /*4d80*/  @P4 LOP3.LUT R10, R10, 0x1, R5, 0x78, !PT ;  /* 0x000000010a0a4812 */ /* 0x000fd600078e7805 */
[----:B------:R-:W-:Y:S05]  /*4d90*/  @P1 BRA `(.L_x_83) ;  /* 0x0000000400501947 */ /* 0x000fea0003800000 */
[----:B------:R-:W-:Y:S01]  /*4da0*/  ULDC.64 UR4, c[0x0][0x628] ;  /* 0x00018a0000047ab9 */ /* 0x000fe20000000a00 */
[----:B------:R-:W0:Y:S01]  /*4db0*/  S2R R17, SR_CTAID.X ;  /* 0x0000000000117919 */ /* 0x000e220000002500 */
[----:B------:R-:W-:Y:S01]  /*4dc0*/  ISETP.NE.U32.AND P1, PT, RZ, UR4, PT ;  /* 0x00000004ff007c0c */ /* 0x000fe2000bf25070 */
[----:B------:R-:W-:Y:S01]  /*4dd0*/  ULDC UR7, c[0x0][0x630] ;  /* 0x00018c0000077ab9 */ /* 0x000fe20000000800 */
[----:B------:R-:W-:Y:S01]  /*4de0*/  IMAD.MOV.U32 R2, RZ, RZ, R0 ;  /* 0x000000ffff027224 */ /* 0x000fe200078e0000 */
[----:B------:R-:W1:Y:S01]  /*4df0*/  S2R R14, SR_CTAID.Y ;  /* 0x00000000000e7919 */ /* 0x000e620000002600 */
[----:B------:R-:W-:Y:S01]  /*4e00*/  ISETP.NE.AND.EX P1, PT, RZ, UR5, PT, P1 ;  /* 0x00000005ff007c0c */ /* 0x000fe2000bf25310 */
[----:B------:R-:W-:-:S12]  /*4e10*/  IMAD.MOV.U32 R3, RZ, RZ, R9 ;  /* 0x000000ffff037224 */ /* 0x000fd800078e0009 */
[----:B------:R-:W-:Y:S05]  /*4e20*/  @!P1 BRA `(.L_x_84) ;  /* 0x0000000000289947 */ /* 0x000fea0003800000 */
[----:B------:R-:W-:Y:S02]  /*4e30*/  ULDC UR6, c[0x0][0x634] ;  /* 0x00018d0000067ab9 */ /* 0x000fe40000000800 */
[----:B------:R-:W-:-:S05]  /*4e40*/  IADD3 R7, P1, R0, UR6, RZ ;  /* 0x0000000600077c10 */ /* 0x000fca000ff3e0ff */
[----:B------:R-:W-:-:S04]  /*4e50*/  IMAD.X R19, RZ, RZ, R9, P1 ;  /* 0x000000ffff137224 */ /* 0x000fc800008e0609 */
[----:B------:R-:W-:-:S04]  /*4e60*/  IMAD.WIDE.U32 R4, R19, UR4, RZ ;  /* 0x0000000413047c25 */ /* 0x000fc8000f8e00ff */
[----:B------:R-:W-:-:S04]  /*4e70*/  IMAD.WIDE.U32 R4, P1, R7, UR5, R4 ;  /* 0x0000000507047c25 */ /* 0x000fc8000f820004 */
[----:B------:R-:W-:-:S04]  /*4e80*/  IMAD.WIDE.U32 R6, R7, UR4, RZ ;  /* 0x0000000407067c25 */ /* 0x000fc8000f8e00ff */
[----:B------:R-:W-:Y:S01]  /*4e90*/  IMAD.X R3, RZ, RZ, RZ, P1 ;  /* 0x000000ffff037224 */ /* 0x000fe200008e06ff */
[----:B------:R-:W-:Y:S01]  /*4ea0*/  IADD3 RZ, P1, R7, R4, RZ ;  /* 0x0000000407ff7210 */ /* 0x000fe20007f3e0ff */
[----:B------:R-:W-:-:S04]  /*4eb0*/  IMAD.MOV.U32 R2, RZ, RZ, R5 ;  /* 0x000000ffff027224 */ /* 0x000fc800078e0005 */
[----:B------:R-:W-:-:S08]  /*4ec0*/  IMAD.WIDE.U32.X R2, R19, UR5, R2, P1 ;  /* 0x0000000513027c25 */ /* 0x000fd000088e0402 */
.L_x_84:
[--C-:B------:R-:W-:Y:S01]  /*4ed0*/  SHF.R.U64 R6, R2, UR7, R3.reuse ;  /* 0x0000000702067c19 */ /* 0x100fe20008001203 */
[----:B------:R-:W-:Y:S01]  /*4ee0*/  ULDC.64 UR4, c[0x0][0x620] ;  /* 0x0001880000047ab9 */ /* 0x000fe20000000a00 */
[----:B------:R-:W-:Y:S01]  /*4ef0*/  SHF.R.U32.HI R2, RZ, UR7, R3 ;  /* 0x00000007ff027c19 */ /* 0x000fe20008011603 */
[----:B------:R-:W-:Y:S01]  /*4f00*/  IMAD.MOV.U32 R3, RZ, RZ, R9 ;  /* 0x000000ffff037224 */ /* 0x000fe200078e0009 */
[----:B------:R-:W-:Y:S01]  /*4f10*/  IADD3 R5, P1, RZ, -R6, RZ ;  /* 0x80000006ff057210 */ /* 0x000fe20007f3e0ff */
[----:B------:R-:W2:Y:S01]  /*4f20*/  LDC R22, c[0x0][0x144] ;  /* 0x00005100ff167b82 */ /* 0x000ea20000000800 */
[----:B0-----:R-:W-:Y:S01]  /*4f30*/  I2FP.F32.U32 R7, R17 ;  /* 0x0000001100077245 */ /* 0x001fe20000201000 */
[----:B------:R-:W-:Y:S01]  /*4f40*/  ULDC.64 UR8, c[0x0][0x640] ;  /* 0x0001900000087ab9 */ /* 0x000fe20000000a00 */
[----:B------:R-:W-:Y:S01]  /*4f50*/  ULDC UR6, c[0x0][0x608] ;  /* 0x0001820000067ab9 */ /* 0x000fe20000000800 */
[----:B------:R-:W-:Y:S01]  /*4f60*/  IMAD.X R2, RZ, RZ, ~R2, P1 ;  /* 0x000000ffff027224 */ /* 0x000fe200008e0e02 */
[----:B------:R-:W-:-:S03]  /*4f70*/  ISETP.NE.U32.AND P1, PT, RZ, UR8, PT ;  /* 0x00000008ff007c0c */ /* 0x000fc6000bf25070 */
[----:B------:R-:W-:Y:S01]  /*4f80*/  IMAD R4, R2, UR4, RZ ;  /* 0x0000000402047c24 */ /* 0x000fe2000f8e02ff */
[----:B------:R-:W0:Y:S01]  /*4f90*/  LDC R19, c[0x0][0x148] ;  /* 0x00005200ff137b82 */ /* 0x000e220000000800 */
[----:B------:R-:W-:Y:S01]  /*4fa0*/  IMAD.MOV.U32 R2, RZ, RZ, R0 ;  /* 0x000000ffff027224 */ /* 0x000fe200078e0000 */
[----:B------:R-:W-:-:S03]  /*4fb0*/  ISETP.NE.AND.EX P1, PT, RZ, UR9, PT, P1 ;  /* 0x00000009ff007c0c */ /* 0x000fc6000bf25310 */
[----:B------:R-:W-:Y:S01]  /*4fc0*/  IMAD.WIDE.U32 R2, R5, UR4, R2 ;  /* 0x0000000405027c25 */ /* 0x000fe2000f8e0002 */
[----:B------:R-:W-:-:S03]  /*4fd0*/  ULDC UR4, c[0x0][0x150] ;  /* 0x0000540000047ab9 */ /* 0x000fc60000000800 */
[----:B------:R-:W-:Y:S02]  /*4fe0*/  IMAD R5, R5, UR5, R4 ;  /* 0x0000000505057c24 */ /* 0x000fe4000f8e0204 */
[----:B------:R-:W-:Y:S01]  /*4ff0*/  FMUL R4, R7, UR4 ;  /* 0x0000000407047c20 */ /* 0x000fe20008400000 */
[----:B------:R-:W-:Y:S01]  /*5000*/  ULDC UR4, c[0x0][0x618] ;  /* 0x0001860000047ab9 */ /* 0x000fe20000000800 */
[----:B------:R-:W-:Y:S01]  /*5010*/  ULDC UR5, c[0x0][0x154] ;  /* 0x0000550000057ab9 */ /* 0x000fe20000000800 */
[----:B------:R-:W-:-:S03]  /*5020*/  IMAD.IADD R3, R3, 0x1, R5 ;  /* 0x0000000103037824 */ /* 0x000fc600078e0205 */
[----:B------:R-:W3:Y:S02]  /*5030*/  F2I.U32.TRUNC.NTZ R4, R4 ;  /* 0x0000000400047305 */ /* 0x000ee4000020f000 */
[----:B------:R-:W-:Y:S02]  /*5040*/  SHF.R.U64 R7, R2, UR4, R3 ;  /* 0x0000000402077c19 */ /* 0x000fe40008001203 */
[----:B-1----:R-:W-:-:S05]  /*5050*/  I2FP.F32.U32 R2, R14 ;  /* 0x0000000e00027245 */ /* 0x002fca0000201000 */
[----:B------:R-:W-:Y:S01]  /*5060*/  FMUL R21, R2, UR5 ;  /* 0x0000000502157c20 */ /* 0x000fe20008400000 */
[----:B------:R-:W-:Y:S01]  /*5070*/  SHF.R.U32.HI R2, RZ, UR4, R3 ;  /* 0x00000004ff027c19 */ /* 0x000fe20008011603 */
[----:B------:R-:W-:-:S03]  /*5080*/  ULDC UR4, c[0x0][0x658] ;  /* 0x0001960000047ab9 */ /* 0x000fc60000000800 */
[--C-:B------:R-:W-:Y:S01]  /*5090*/  SHF.R.U64 R20, R7, UR6, R2.reuse ;  /* 0x0000000607147c19 */ /* 0x100fe20008001202 */
[----:B------:R-:W1:Y:S01]  /*50a0*/  F2I.U32.TRUNC.NTZ R21, R21 ;  /* 0x0000001500157305 */ /* 0x000e62000020f000 */
[----:B------:R-:W-:Y:S01]  /*50b0*/  SHF.R.U32.HI R3, RZ, UR6, R2 ;  /* 0x00000006ff037c19 */ /* 0x000fe20008011602 */
[----:B---3--:R-:W-:-:S03]  /*50c0*/  IMAD.MOV R4, RZ, RZ, -R4 ;  /* 0x000000ffff047224 */ /* 0x008fc600078e0a04 */
[----:B------:R-:W-:Y:S01]  /*50d0*/  SHF.R.U64 R18, R20, UR4, R3 ;  /* 0x0000000414127c19 */ /* 0x000fe20008001203 */
[----:B--2---:R-:W-:Y:S01]  /*50e0*/  IMAD R17, R22, R4, R17 ;  /* 0x0000000416117224 */ /* 0x004fe200078e0211 */
[----:B------:R-:W-:-:S03]  /*50f0*/  SHF.R.U32.HI R23, RZ, UR4, R3 ;  /* 0x00000004ff177c19 */ /* 0x000fc60008011603 */
[----:B------:R-:W-:Y:S02]  /*5100*/  IMAD.MOV.U32 R2, RZ, RZ, R18 ;  /* 0x000000ffff027224 */ /* 0x000fe400078e0012 */
[----:B------:R-:W-:Y:S01]  /*5110*/  IMAD.MOV.U32 R3, RZ, RZ, R23 ;  /* 0x000000ffff037224 */ /* 0x000fe200078e0017 */
[----:B------:R-:W-:Y:S06]  /*5120*/  @!P1 BRA `(.L_x_85) ;  /* 0x0000000000289947 */ /* 0x000fec0003800000 */
[----:B------:R-:W-:Y:S02]  /*5130*/  ULDC UR4, c[0x0][0x64c] ;  /* 0x0001930000047ab9 */ /* 0x000fe40000000800 */
[----:B------:R-:W-:-:S05]  /*5140*/  IADD3 R3, P1, R18, UR4, RZ ;  /* 0x0000000412037c10 */ /* 0x000fca000ff3e0ff */
[----:B------:R-:W-:-:S04]  /*5150*/  IMAD.X R23, RZ, RZ, R23, P1 ;  /* 0x000000ffff177224 */ /* 0x000fc800008e0617 */
[----:B------:R-:W-:-:S04]  /*5160*/  IMAD.WIDE.U32 R4, R23, UR8, RZ ;  /* 0x0000000817047c25 */ /* 0x000fc8000f8e00ff */
[----:B------:R-:W-:-:S04]  /*5170*/  IMAD.WIDE.U32 R4, P1, R3, UR9, R4 ;  /* 0x0000000903047c25 */ /* 0x000fc8000f820004 */
[----:B------:R-:W-:-:S04]  /*5180*/  IMAD.WIDE.U32 R2, R3, UR8, RZ ;  /* 0x0000000803027c25 */ /* 0x000fc8000f8e00ff */
[----:B------:R-:W-:Y:S01]  /*5190*/  IMAD.MOV.U32 R2, RZ, RZ, R5 ;  /* 0x000000ffff027224 */ /* 0x000fe200078e0005 */
[----:B------:R-:W-:Y:S01]  /*51a0*/  IADD3 RZ, P4, R3, R4, RZ ;  /* 0x0000000403ff7210 */ /* 0x000fe20007f9e0ff */
[----:B------:R-:W-:-:S04]  /*51b0*/  IMAD.X R3, RZ, RZ, RZ, P1 ;  /* 0x000000ffff037224 */ /* 0x000fc800008e06ff */
[----:B------:R-:W-:-:S08]  /*51c0*/  IMAD.WIDE.U32.X R2, R23, UR9, R2, P4 ;  /* 0x0000000917027c25 */ /* 0x000fd0000a0e0402 */
.L_x_85:
[----:B------:R-:W-:Y:S01]  /*51d0*/  ULDC UR4, c[0x0][0x648] ;  /* 0x0001920000047ab9 */ /* 0x000fe20000000800 */
[----:B-1----:R-:W-:Y:S01]  /*51e0*/  IMAD.MOV R21, RZ, RZ, -R21 ;  /* 0x000000ffff157224 */ /* 0x002fe200078e0a15 */
[----:B------:R-:W-:Y:S01]  /*51f0*/  SHF.R.U64 R3, R2, UR4, R3 ;  /* 0x0000000402037c19 */ /* 0x000fe20008001203 */
[----:B------:R-:W-:Y:S01]  /*5200*/  ULDC UR4, c[0x0][0x638] ;  /* 0x00018e0000047ab9 */ /* 0x000fe20000000800 */
[----:B------:R-:W-:Y:S01]  /*5210*/  LOP3.LUT R20, R20, UR17, RZ, 0xc0, !PT ;  /* 0x0000001114147c12 */ /* 0x000fe2000f8ec0ff */
[----:B0-----:R-:W-:Y:S01]  /*5220*/  @P3 IMAD R17, R19, R21, R14 ;  /* 0x0000001513113224 */ /* 0x001fe200078e020e */
[----:B------:R-:W-:Y:S01]  /*5230*/  ULDC UR5, c[0x0][0x610] ;  /* 0x0001840000057ab9 */ /* 0x000fe20000000800 */
[----:B------:R-:W-:Y:S02]  /*5240*/  IMAD.MOV R5, RZ, RZ, -R3 ;  /* 0x000000ffff057224 */ /* 0x000fe400078e0a03 */
[----:B------:R-:W-:Y:S01]  /*5250*/  IMAD R14, R3, UR18, R20 ;  /* 0x00000012030e7c24 */ /* 0x000fe2000f8e0214 */
[----:B------:R-:W-:Y:S01]  /*5260*/  LOP3.LUT R3, R7, UR16, RZ, 0xc0, !PT ;  /* 0x0000001007037c12 */ /* 0x000fe2000f8ec0ff */
[----:B------:R-:W-:Y:S01]  /*5270*/  IMAD R18, R5, UR4, R18 ;  /* 0x0000000405127c24 */ /* 0x000fe2000f8e0212 */
[----:B------:R-:W-:Y:S01]  /*5280*/  ULDC UR4, c[0x0][0x600] ;  /* 0x0001800000047ab9 */ /* 0x000fe20000000800 */
[----:B------:R-:W-:-:S02]  /*5290*/  IMAD R14, R14, UR5, R17 ;  /* 0x000000050e0e7c24 */ /* 0x000fc4000f8e0211 */
[----:B------:R-:W-:Y:S02]  /*52a0*/  IMAD R3, R18, UR4, R3 ;  /* 0x0000000412037c24 */ /* 0x000fe4000f8e0203 */
[----:B------:R-:W-:-:S03]  /*52b0*/  IMAD.MOV.U32 R2, RZ, RZ, 0x1 ;  /* 0x00000001ff027424 */ /* 0x000fc600078e00ff */
[----:B------:R-:W-:Y:S02]  /*52c0*/  SEL R17, R3, R14, !P3 ;  /* 0x0000000e03117207 */ /* 0x000fe40005800000 */
[----:B------:R-:W-:-:S07]  /*52d0*/  SEL R14, R14, R3, !P3 ;  /* 0x000000030e0e7207 */ /* 0x000fce0005800000 */
.L_x_83:
[----:B------:R-:W-:Y:S05]  /*52e0*/  BSYNC B1 ;  /* 0x0000000000017941 */ /* 0x000fea0003800000 */
.L_x_82:
[----:B------:R-:W-:-:S13]  /*52f0*/  LOP3.LUT P1, RZ, R2, 0xff, RZ, 0xc0, !PT ;  /* 0x000000ff02ff7812 */ /* 0x000fda000782c0ff */
[----:B------:R-:W-:Y:S05]  /*5300*/  @P1 BRA `(.L_x_86) ;  /* 0xfffffff400481947 */ /* 0x000fea000383ffff */
[----:B------:R-:W-:Y:S05]  /*5310*/  BSYNC B0 ;  /* 0x0000000000007941 */ /* 0x000fea0003800000 */
.L_x_74:
[----:B------:R-:W-:-:S03]  /*5320*/  UMOV UR4, 0xffffffff ;  /* 0xffffffff00047882 */ /* 0x000fc60000000000 */
[----:B------:R-:W-:Y:S05]  /*5330*/  BRA.DIV UR4, `(.L_x_87) ;  /* 0x0000000a04f07947 */ /* 0x000fea000b800000 */
[----:B------:R-:W-:-:S13]  /*5340*/  ELECT P0, URZ, PT ;  /* 0x00000000003f782f */ /* 0x000fda0003800000 */
.L_x_114:
[----:B------:R-:W-:Y:S04]  /*5350*/  BSSY B0, `(.L_x_88) ;  /* 0x00000a0000007945 */ /* 0x000fe80003800000 */
[----:B------:R-:W-:Y:S05]  /*5360*/  @!P0 BRA `(.L_x_89) ;  /* 0x0000000800788947 */ /* 0x000fea0003800000 */
[----:B------:R-:W-:-:S04]  /*5370*/  LOP3.LUT R8, R8, 0x2, RZ, 0xfc, !PT ;  /* 0x0000000208087812 */ /* 0x000fc800078efcff */
[----:B------:R-:W-:-:S13]  /*5380*/  ISETP.NE.AND P0, PT, R8, 0x3, PT ;  /* 0x000000030800780c */ /* 0x000fda0003f05270 */
[----:B------:R-:W-:Y:S05]  /*5390*/  @!P0 BRA `(.L_x_90) ;  /* 0x0000000000048947 */ /* 0x000fea0003800000 */
[----:B------:R-:W-:Y:S01]  /*53a0*/  BPT.TRAP 0x1 ;  /* 0x000000040000795c */ /* 0x000fe20000300000 */
.L_x_90:
[----:B------:R-:W0:Y:S01]  /*53b0*/  S2R R3, SR_CgaCtaId ;  /* 0x0000000000037919 */ /* 0x000e220000008800 */
[----:B------:R-:W-:Y:S02]  /*53c0*/  MOV R0, 0x400 ;  /* 0x0000040000007802 */ /* 0x000fe40000000f00 */
[----:B------:R-:W-:Y:S02]  /*53d0*/  SHF.L.U32 R2, R10, 0x1f, RZ ;  /* 0x0000001f0a027819 */ /* 0x000fe400000006ff */
[----:B0-----:R-:W-:-:S05]  /*53e0*/  LEA R0, R3, R0, 0x18 ;  /* 0x0000000003007211 */ /* 0x001fca00078ec0ff */
[----:B------:R-:W-:-:S04]  /*53f0*/  VIADD R0, R0, 0x88 ;  /* 0x0000008800007836 */ /* 0x000fc80000000000 */
[C---:B------:R-:W-:Y:S02]  /*5400*/  IMAD R5, R13.reuse, 0x8, R0 ;  /* 0x000000080d057824 */ /* 0x040fe400078e0200 */
[----:B------:R-:W-:Y:S02]  /*5410*/  VIADD R13, R13, 0x1 ;  /* 0x000000010d0d7836 */ /* 0x000fe40000000000 */
[----:B------:R-:W0:Y:S03]  /*5420*/  SYNCS.PHASECHK.TRANS64.TRYWAIT P0, [R5+URZ], R2 ;  /* 0x00000002050075a7 */ /* 0x000e26000800017f */
[----:B------:R-:W-:-:S04]  /*5430*/  ISETP.NE.AND P1, PT, R13, 0x11, PT ;  /* 0x000000110d00780c */ /* 0x000fc80003f25270 */
[----:B------:R-:W-:Y:S02]  /*5440*/  SEL R3, RZ, 0x1, P1 ;  /* 0x00000001ff037807 */ /* 0x000fe40000800000 */
[----:B------:R-:W-:Y:S02]  /*5450*/  SEL R13, R13, RZ, P1 ;  /* 0x000000ff0d0d7207 */ /* 0x000fe40000800000 */
[----:B------:R-:W-:-:S03]  /*5460*/  LOP3.LUT R10, R10, R3, RZ, 0x3c, !PT ;  /* 0x000000030a0a7212 */ /* 0x000fc600078e3cff */
[----:B------:R-:W-:Y:S01]  /*5470*/  IMAD R7, R13, 0x8, R0 ;  /* 0x000000080d077824 */ /* 0x000fe200078e0200 */
[----:B------:R-:W-:Y:S01]  /*5480*/  SHF.L.U32 R4, R10, 0x1f, RZ ;  /* 0x0000001f0a047819 */ /* 0x000fe200000006ff */
[----:B0-----:R-:W-:Y:S06]  /*5490*/  @!P0 BRA `(.L_x_91) ;  /* 0x0000000800bc8947 */ /* 0x001fec0003800000 */
.L_x_115:
[----:B------:R-:W1:Y:S01]  /*54a0*/  SYNCS.PHASECHK.TRANS64.TRYWAIT P0, [R7+URZ], R4 ;  /* 0x00000004070075a7 */ /* 0x000e62000800017f */
[----:B0-----:R-:W-:-:S05]  /*54b0*/  VIADD R2, R13, 0x1 ;  /* 0x000000010d027836 */ /* 0x001fca0000000000 */
[----:B------:R-:W-:-:S04]  /*54c0*/  ISETP.NE.AND P1, PT, R2, 0x11, PT ;  /* 0x000000110200780c */ /* 0x000fc80003f25270 */
[----:B------:R-:W-:Y:S02]  /*54d0*/  SEL R3, RZ, 0x1, P1 ;  /* 0x00000001ff037807 */ /* 0x000fe40000800000 */
[----:B------:R-:W-:Y:S02]  /*54e0*/  SEL R9, R2, RZ, P1 ;  /* 0x000000ff02097207 */ /* 0x000fe40000800000 */
[----:B------:R-:W-:-:S03]  /*54f0*/  LOP3.LUT R10, R10, R3, RZ, 0x3c, !PT ;  /* 0x000000030a0a7212 */ /* 0x000fc600078e3cff */
[----:B------:R-:W-:Y:S01]  /*5500*/  IMAD R6, R9, 0x8, R0 ;  /* 0x0000000809067824 */ /* 0x000fe200078e0200 */
[----:B------:R-:W-:Y:S01]  /*5510*/  SHF.L.U32 R5, R10, 0x1f, RZ ;  /* 0x0000001f0a057819 */ /* 0x000fe200000006ff */
[----:B-1----:R-:W-:Y:S06]  /*5520*/  @!P0 BRA `(.L_x_92) ;  /* 0x0000000800ac8947 */ /* 0x002fec0003800000 */
.L_x_116:
[----:B------:R-:W1:Y:S01]  /*5530*/  SYNCS.PHASECHK.TRANS64.TRYWAIT P0, [R6+URZ], R5 ;  /* 0x00000005060075a7 */ /* 0x000e62000800017f */
[----:B------:R-:W-:-:S05]  /*5540*/  VIADD R2, R9, 0x1 ;  /* 0x0000000109027836 */ /* 0x000fca0000000000 */
[----:B------:R-:W-:-:S04]  /*5550*/  ISETP.NE.AND P1, PT, R2, 0x11, PT ;  /* 0x000000110200780c */ /* 0x000fc80003f25270 */
[----:B------:R-:W-:Y:S02]  /*5560*/  SEL R3, RZ, 0x1, P1 ;  /* 0x00000001ff037807 */ /* 0x000fe40000800000 */
[----:B0-----:R-:W-:Y:S02]  /*5570*/  SEL R7, R2, RZ, P1 ;  /* 0x000000ff02077207 */ /* 0x001fe40000800000 */
[----:B------:R-:W-:-:S03]  /*5580*/  LOP3.LUT R10, R10, R3, RZ, 0x3c, !PT ;  /* 0x000000030a0a7212 */ /* 0x000fc600078e3cff */
[----:B------:R-:W-:Y:S01]  /*5590*/  IMAD R9, R7, 0x8, R0 ;  /* 0x0000000807097824 */ /* 0x000fe200078e0200 */
[----:B------:R-:W-:Y:S01]  /*55a0*/  SHF.L.U32 R4, R10, 0x1f, RZ ;  /* 0x0000001f0a047819 */ /* 0x000fe200000006ff */
[----:B-1----:R-:W-:Y:S06]  /*55b0*/  @!P0 BRA `(.L_x_93) ;  /* 0x00000008009c8947 */ /* 0x002fec0003800000 */
.L_x_117:
[----:B------:R-:W1:Y:S01]  /*55c0*/  SYNCS.PHASECHK.TRANS64.TRYWAIT P0, [R9+URZ], R4 ;  /* 0x00000004090075a7 */ /* 0x000e62000800017f */
[----:B------:R-:W-:-:S05]  /*55d0*/  VIADD R2, R7, 0x1 ;  /* 0x0000000107027836 */ /* 0x000fca0000000000 */
[----:B------:R-:W-:-:S04]  /*55e0*/  ISETP.NE.AND P1, PT, R2, 0x11, PT ;  /* 0x000000110200780c */ /* 0x000fc80003f25270 */
[----:B------:R-:W-:Y:S02]  /*55f0*/  SEL R3, RZ, 0x1, P1 ;  /* 0x00000001ff037807 */ /* 0x000fe40000800000 */
[----:B------:R-:W-:Y:S02]  /*5600*/  SEL R7, R2, RZ, P1 ;  /* 0x000000ff02077207 */ /* 0x000fe40000800000 */
[----:B------:R-:W-:-:S03]  /*5610*/  LOP3.LUT R10, R10, R3, RZ, 0x3c, !PT ;  /* 0x000000030a0a7212 */ /* 0x000fc600078e3cff */
[----:B0-----:R-:W-:Y:S01]  /*5620*/  IMAD R6, R7, 0x8, R0 ;  /* 0x0000000807067824 */ /* 0x001fe200078e0200 */
[----:B------:R-:W-:Y:S01]  /*5630*/  SHF.L.U32 R5, R10, 0x1f, RZ ;  /* 0x0000001f0a057819 */ /* 0x000fe200000006ff */
[----:B-1----:R-:W-:Y:S06]  /*5640*/  @!P0 BRA `(.L_x_94) ;  /* 0x00000008008c8947 */ /* 0x002fec0003800000 */
.L_x_118:
        /* <DEDUP_REMOVED lines=9> */
.L_x_119:
        /* <DEDUP_REMOVED lines=9> */
.L_x_120:
        /* <DEDUP_REMOVED lines=9> */
.L_x_121:
        /* <DEDUP_REMOVED lines=9> */
.L_x_122:
        /* <DEDUP_REMOVED lines=9> */
.L_x_123:
        /* <DEDUP_REMOVED lines=9> */
.L_x_124:
        /* <DEDUP_REMOVED lines=9> */
.L_x_125:
        /* <DEDUP_REMOVED lines=9> */
.L_x_126:
        /* <DEDUP_REMOVED lines=9> */
.L_x_127:
[----:B------:R-:W1:Y:S01]  /*5b60*/  SYNCS.PHASECHK.TRANS64.TRYWAIT P0, [R9+URZ], R4 ;  /* 0x00000004090075a7 */ /* 0x000e62000800017f */
[----:B------:R-:W-:-:S05]  /*5b70*/  VIADD R2, R7, 0x1 ;  /* 0x0000000107027836 */ /* 0x000fca0000000000 */
[----:B------:R-:W-:-:S04]  /*5b80*/  ISETP.NE.AND P1, PT, R2, 0x11, PT ;  /* 0x000000110200780c */ /* 0x000fc80003f25270 */
[----:B------:R-:W-:Y:S02]  /*5b90*/  SEL R3, RZ, 0x1, P1 ;  /* 0x00000001ff037807 */ /* 0x000fe40000800000 */
[----:B------:R-:W-:Y:S02]  /*5ba0*/  SEL R7, R2, RZ, P1 ;  /* 0x000000ff02077207 */ /* 0x000fe40000800000 */
[----:B------:R-:W-:-:S03]  /*5bb0*/  LOP3.LUT R10, R10, R3, RZ, 0x3c, !PT ;  /* 0x000000030a0a7212 */ /* 0x000fc600078e3cff */
[----:B------:R-:W-:Y:S01]  /*5bc0*/  IMAD R8, R7, 0x8, R0 ;  /* 0x0000000807087824 */ /* 0x000fe200078e0200 */
[----:B0-----:R-:W-:Y:S01]  /*5bd0*/  SHF.L.U32 R5, R10, 0x1f, RZ ;  /* 0x0000001f0a057819 */ /* 0x001fe200000006ff */
[----:B-1----:R-:W-:Y:S06]  /*5be0*/  @!P0 BRA `(.L_x_104) ;  /* 0x0000000400ec8947 */ /* 0x002fec0003800000 */
.L_x_128:
[----:B------:R-:W1:Y:S01]  /*5bf0*/  SYNCS.PHASECHK.TRANS64.TRYWAIT P0, [R8+URZ], R5 ;  /* 0x00000005080075a7 */ /* 0x000e62000800017f */
[----:B------:R-:W-:-:S05]  /*5c00*/  VIADD R2, R7, 0x1 ;  /* 0x0000000107027836 */ /* 0x000fca0000000000 */
[----:B------:R-:W-:-:S04]  /*5c10*/  ISETP.NE.AND P1, PT, R2, 0x11, PT ;  /* 0x000000110200780c */ /* 0x000fc80003f25270 */
[----:B------:R-:W-:Y:S02]  /*5c20*/  SEL R3, RZ, 0x1, P1 ;  /* 0x00000001ff037807 */ /* 0x000fe40000800000 */
[----:B------:R-:W-:Y:S02]  /*5c30*/  SEL R7, R2, RZ, P1 ;  /* 0x000000ff02077207 */ /* 0x000fe40000800000 */
[----:B0-----:R-:W-:-:S03]  /*5c40*/  LOP3.LUT R9, R10, R3, RZ, 0x3c, !PT ;  /* 0x000000030a097212 */ /* 0x001fc600078e3cff */
[----:B------:R-:W-:Y:S01]  /*5c50*/  IMAD R11, R7, 0x8, R0 ;  /* 0x00000008070b7824 */ /* 0x000fe200078e0200 */
[----:B------:R-:W-:Y:S01]  /*5c60*/  SHF.L.U32 R6, R9, 0x1f, RZ ;  /* 0x0000001f09067819 */ /* 0x000fe200000006ff */
[----:B-1----:R-:W-:Y:S06]  /*5c70*/  @!P0 BRA `(.L_x_105) ;  /* 0x0000000400dc8947 */ /* 0x002fec0003800000 */
.L_x_129:
[----:B------:R-:W1:Y:S01]  /*5c80*/  SYNCS.PHASECHK.TRANS64.TRYWAIT P0, [R11+URZ], R6 ;  /* 0x000000060b0075a7 */ /* 0x000e62000800017f */
[----:B------:R-:W-:-:S05]  /*5c90*/  VIADD R2, R7, 0x1 ;  /* 0x0000000107027836 */ /* 0x000fca0000000000 */
[----:B------:R-:W-:-:S04]  /*5ca0*/  ISETP.NE.AND P1, PT, R2, 0x11, PT ;  /* 0x000000110200780c */ /* 0x000fc80003f25270 */
[----:B------:R-:W-:Y:S02]  /*5cb0*/  SEL R4, RZ, 0x1, P1 ;  /* 0x00000001ff047807 */ /* 0x000fe40000800000 */
[----:B------:R-:W-:Y:S02]  /*5cc0*/  SEL R3, R2, RZ, P1 ;  /* 0x000000ff02037207 */ /* 0x000fe40000800000 */
[----:B------:R-:W-:Y:S01]  /*5cd0*/  LOP3.LUT R4, R9, R4, RZ, 0x3c, !PT ;  /* 0x0000000409047212 */ /* 0x000fe200078e3cff */
[----:B-1----:R-:W-:Y:S06]  /*5ce0*/  @!P0 BRA `(.L_x_106) ;  /* 0x0000000400d48947 */ /* 0x002fec0003800000 */
.L_x_130:
[----:B------:R-:W-:Y:S01]  /*5cf0*/  IMAD R3, R3, 0x8, R0 ;  /* 0x0000000803037824 */ /* 0x000fe200078e0200 */
[----:B------:R-:W-:-:S07]  /*5d00*/  SHF.L.U32 R0, R4, 0x1f, RZ ;  /* 0x0000001f04007819 */ /* 0x000fce00000006ff */
.L_x_107:
[----:B--2---:R2:W3:Y:S02]  /*5d10*/  SYNCS.PHASECHK.TRANS64.TRYWAIT P0, [R3+URZ], R0 ;  /* 0x00000000030075a7 */ /* 0x0044e4000800017f */
[----:B---3--:R-:W-:Y:S05]  /*5d20*/  @!P0 NANOSLEEP.SYNCS 0x989680 ;  /* 0x009896800000895d */ /* 0x008fea0003900000 */
[----:B------:R-:W3:Y:S02]  /*5d30*/  @!P0 SYNCS.PHASECHK.TRANS64 P0, [R3+URZ], R0 ;  /* 0x00000000030085a7 */ /* 0x000ee4000800007f */
[----:B---3--:R-:W-:Y:S05]  /*5d40*/  @!P0 BRA `(.L_x_107) ;  /* 0xfffffffc00f08947 */ /* 0x008fea000383ffff */
.L_x_89:
[----:B------:R-:W-:Y:S05]  /*5d50*/  BSYNC B0 ;  /* 0x0000000000007941 */ /* 0x000fea0003800000 */
.L_x_88:
[----:B------:R-:W-:Y:S05]  /*5d60*/  EXIT ;  /* 0x000000000000794d */ /* 0x000fea0003800000 */
.L_x_18:
[----:B-1----:R-:W-:-:S04]  /*5d70*/  IMAD.U32 R3, RZ, RZ, UR6 ;  /* 0x00000006ff037e24 */ /* 0x002fc8000f8e00ff */
[----:B------:R1:W4:Y:S03]  /*5d80*/  SYNCS.PHASECHK.TRANS64.TRYWAIT P0, [R3+URZ], R2 ;  /* 0x00000002030075a7 */ /* 0x000326000800017f */
[----:B----4-:R-:W-:Y:S05]  /*5d90*/  @!P0 NANOSLEEP.SYNCS 0x989680 ;  /* 0x009896800000895d */ /* 0x010fea0003900000 */
[----:B------:R-:W4:Y:S02]  /*5da0*/  @!P0 SYNCS.PHASECHK.TRANS64 P0, [R3+URZ], R2 ;  /* 0x00000002030085a7 */ /* 0x000f24000800007f */
[----:B----4-:R-:W-:Y:S05]  /*5db0*/  @!P0 BRA `(.L_x_18) ;  /* 0xfffffffc00ec8947 */ /* 0x010fea000383ffff */
[----:B------:R-:W-:Y:S05]  /*5dc0*/  BRA `(.L_x_17) ;  /* 0xffffffb400a47947 */ /* 0x000fea000383ffff */
.L_x_24:
[----:B-1----:R-:W-:-:S04]  /*5dd0*/  IMAD.U32 R4, RZ, RZ, UR12 ;  /* 0x0000000cff047e24 */ /* 0x002fc8000f8e00ff */
[----:B------:R1:W4:Y:S03]  /*5de0*/  SYNCS.PHASECHK.TRANS64.TRYWAIT P0, [R4+URZ], R3 ;  /* 0x00000003040075a7 */ /* 0x000326000800017f */
[----:B----4-:R-:W-:Y:S05]  /*5df0*/  @!P0 NANOSLEEP.SYNCS 0x989680 ;  /* 0x009896800000895d */ /* 0x010fea0003900000 */
[----:B------:R-:W4:Y:S02]  /*5e00*/  @!P0 SYNCS.PHASECHK.TRANS64 P0, [R4+URZ], R3 ;  /* 0x00000003040085a7 */ /* 0x000f24000800007f */
[----:B----4-:R-:W-:Y:S05]  /*5e10*/  @!P0 BRA `(.L_x_24) ;  /* 0xfffffffc00ec8947 */ /* 0x010fea000383ffff */
[----:B------:R-:W-:Y:S05]  /*5e20*/  BRA `(.L_x_23) ;  /* 0xffffffb800f47947 */ /* 0x000fea000383ffff */
.L_x_75:
[----:B------:R-:W-:Y:S01]  /*5e30*/  BSSY B1, `(.L_x_108) ;  /* 0x0000006000017945 */ /* 0x000fe20003800000 */
[----:B------:R-:W-:-:S07]  /*5e40*/  IMAD.MOV.U32 R2, RZ, RZ, -0x1 ;  /* 0xffffffffff027424 */ /* 0x000fce00078e00ff */
[----:B------:R-:W-:Y:S05]  /*5e50*/  WARPSYNC.COLLECTIVE R2, `(.L_x_109) ;  /* 0x00000000020c7348 */ /* 0x000fea0003c00000 */
[----:B------:R-:W-:Y:S02]  /*5e60*/  ELECT P1, UR62, PT ;  /* 0x00000000003e782f */ /* 0x000fe40003820000 */
[----:B------:R-:W-:Y:S01]  /*5e70*/  MOV R2, UR62 ;  /* 0x0000003e00027c02 */ /* 0x000fe20008000f00 */
[----:B------:R-:W-:Y:S10]  /*5e80*/  ENDCOLLECTIVE ;  /* 0x000000000000791b */ /* 0x000ff40003800000 */
.L_x_109:
[----:B------:R-:W-:Y:S05]  /*5e90*/  BSYNC B1 ;  /* 0x0000000000017941 */ /* 0x000fea0003800000 */
.L_x_108:
[----:B------:R-:W-:Y:S05]  /*5ea0*/  BRA `(.L_x_110) ;  /* 0xffffffe8006c7947 */ /* 0x000fea000383ffff */
.L_x_78:
[----:B0-----:R0:W1:Y:S02]  /*5eb0*/  SYNCS.PHASECHK.TRANS64.TRYWAIT P1, [R14+URZ+0x88], R5 ;  /* 0x000088050e0075a7 */ /* 0x001064000802017f */
[----:B-1----:R-:W-:Y:S05]  /*5ec0*/  @!P1 NANOSLEEP.SYNCS 0x989680 ;  /* 0x009896800000995d */ /* 0x002fea0003900000 */
[----:B------:R-:W1:Y:S02]  /*5ed0*/  @!P1 SYNCS.PHASECHK.TRANS64 P1, [R14+URZ+0x88], R5 ;  /* 0x000088050e0095a7 */ /* 0x000e64000802007f */
[----:B-1----:R-:W-:Y:S05]  /*5ee0*/  @!P1 BRA `(.L_x_78) ;  /* 0xfffffffc00f09947 */ /* 0x002fea000383ffff */
[----:B------:R-:W-:Y:S05]  /*5ef0*/  BRA `(.L_x_111) ;  /* 0xffffffe800a07947 */ /* 0x000fea000383ffff */
.L_x_87:
[----:B------:R-:W-:Y:S01]  /*5f00*/  BSSY B0, `(.L_x_112) ;  /* 0x0000006000007945 */ /* 0x000fe20003800000 */
[----:B------:R-:W-:-:S07]  /*5f10*/  IMAD.MOV.U32 R2, RZ, RZ, -0x1 ;  /* 0xffffffffff027424 */ /* 0x000fce00078e00ff */
[----:B------:R-:W-:Y:S05]  /*5f20*/  WARPSYNC.COLLECTIVE R2, `(.L_x_113) ;  /* 0x00000000020c7348 */ /* 0x000fea0003c00000 */
[----:B------:R-:W-:Y:S02]  /*5f30*/  ELECT P1, UR62, PT ;  /* 0x00000000003e782f */ /* 0x000fe40003820000 */
[----:B------:R-:W-:Y:S01]  /*5f40*/  MOV R2, UR62 ;  /* 0x0000003e00027c02 */ /* 0x000fe20008000f00 */
[----:B------:R-:W-:Y:S10]  /*5f50*/  ENDCOLLECTIVE ;  /* 0x000000000000791b */ /* 0x000ff40003800000 */
.L_x_113:
[----:B------:R-:W-:Y:S05]  /*5f60*/  BSYNC B0 ;  /* 0x0000000000007941 */ /* 0x000fea0003800000 */
.L_x_112:
[----:B------:R-:W-:Y:S01]  /*5f70*/  PLOP3.LUT P0, PT, P1, PT, PT, 0x80, 0x0 ;  /* 0x000000000000781c */ /* 0x000fe20000f0f070 */
[----:B------:R-:W-:-:S12]  /*5f80*/  BRA `(.L_x_114) ;  /* 0xfffffff000f07947 */ /* 0x000fd8000383ffff */
.L_x_91:
[----:B0-----:R0:W1:Y:S02]  /*5f90*/  SYNCS.PHASECHK.TRANS64.TRYWAIT P0, [R5+URZ], R2 ;  /* 0x00000002050075a7 */ /* 0x001064000800017f */
[----:B-1----:R-:W-:Y:S05]  /*5fa0*/  @!P0 NANOSLEEP.SYNCS 0x989680 ;  /* 0x009896800000895d */ /* 0x002fea0003900000 */
[----:B------:R-:W1:Y:S02]  /*5fb0*/  @!P0 SYNCS.PHASECHK.TRANS64 P0, [R5+URZ], R2 ;  /* 0x00000002050085a7 */ /* 0x000e64000800007f */
[----:B-1----:R-:W-:Y:S05]  /*5fc0*/  @!P0 BRA `(.L_x_91) ;  /* 0xfffffffc00f08947 */ /* 0x002fea000383ffff */
[----:B------:R-:W-:Y:S05]  /*5fd0*/  BRA `(.L_x_115) ;  /* 0xfffffff400307947 */ /* 0x000fea000383ffff */
.L_x_92:
[----:B0-----:R0:W1:Y:S02]  /*5fe0*/  SYNCS.PHASECHK.TRANS64.TRYWAIT P0, [R7+URZ], R4 ;  /* 0x00000004070075a7 */ /* 0x001064000800017f */
[----:B-1----:R-:W-:Y:S05]  /*5ff0*/  @!P0 NANOSLEEP.SYNCS 0x989680 ;  /* 0x009896800000895d */ /* 0x002fea0003900000 */
[----:B------:R-:W1:Y:S02]  /*6000*/  @!P0 SYNCS.PHASECHK.TRANS64 P0, [R7+URZ], R4 ;  /* 0x00000004070085a7 */ /* 0x000e64000800007f */
[----:B-1----:R-:W-:Y:S05]  /*6010*/  @!P0 BRA `(.L_x_92) ;  /* 0xfffffffc00f08947 */ /* 0x002fea000383ffff */
[----:B------:R-:W-:Y:S05]  /*6020*/  BRA `(.L_x_116) ;  /* 0xfffffff400407947 */ /* 0x000fea000383ffff */
.L_x_93:
[----:B0-----:R0:W1:Y:S02]  /*6030*/  SYNCS.PHASECHK.TRANS64.TRYWAIT P0, [R6+URZ], R5 ;  /* 0x00000005060075a7 */ /* 0x001064000800017f */
[----:B-1----:R-:W-:Y:S05]  /*6040*/  @!P0 NANOSLEEP.SYNCS 0x989680 ;  /* 0x009896800000895d */ /* 0x002fea0003900000 */
[----:B------:R-:W1:Y:S02]  /*6050*/  @!P0 SYNCS.PHASECHK.TRANS64 P0, [R6+URZ], R5 ;  /* 0x00000005060085a7 */ /* 0x000e64000800007f */
[----:B-1----:R-:W-:Y:S05]  /*6060*/  @!P0 BRA `(.L_x_93) ;  /* 0xfffffffc00f08947 */ /* 0x002fea000383ffff */
[----:B------:R-:W-:Y:S05]  /*6070*/  BRA `(.L_x_117) ;  /* 0xfffffff400507947 */ /* 0x000fea000383ffff */
.L_x_94:
[----:B0-----:R0:W1:Y:S02]  /*6080*/  SYNCS.PHASECHK.TRANS64.TRYWAIT P0, [R9+URZ], R4 ;  /* 0x00000004090075a7 */ /* 0x001064000800017f */
[----:B-1----:R-:W-:Y:S05]  /*6090*/  @!P0 NANOSLEEP.SYNCS 0x989680 ;  /* 0x009896800000895d */ /* 0x002fea0003900000 */
[----:B------:R-:W1:Y:S02]  /*60a0*/  @!P0 SYNCS.PHASECHK.TRANS64 P0, [R9+URZ], R4 ;  /* 0x00000004090085a7 */ /* 0x000e64000800007f */
[----:B-1----:R-:W-:Y:S05]  /*60b0*/  @!P0 BRA `(.L_x_94) ;  /* 0xfffffffc00f08947 */ /* 0x002fea000383ffff */
[----:B------:R-:W-:Y:S05]  /*60c0*/  BRA `(.L_x_118) ;  /* 0xfffffff400607947 */ /* 0x000fea000383ffff */
.L_x_95:
[----:B0-----:R0:W1:Y:S02]  /*60d0*/  SYNCS.PHASECHK.TRANS64.TRYWAIT P0, [R6+URZ], R5 ;  /* 0x00000005060075a7 */ /* 0x001064000800017f */
[----:B-1----:R-:W-:Y:S05]  /*60e0*/  @!P0 NANOSLEEP.SYNCS 0x989680 ;  /* 0x009896800000895d */ /* 0x002fea0003900000 */
[----:B------:R-:W1:Y:S02]  /*60f0*/  @!P0 SYNCS.PHASECHK.TRANS64 P0, [R6+URZ], R5 ;  /* 0x00000005060085a7 */ /* 0x000e64000800007f */
[----:B-1----:R-:W-:Y:S05]  /*6100*/  @!P0 BRA `(.L_x_95) ;  /* 0xfffffffc00f08947 */ /* 0x002fea000383ffff */
[----:B------:R-:W-:Y:S05]  /*6110*/  BRA `(.L_x_119) ;  /* 0xfffffff400707947 */ /* 0x000fea000383ffff */
.L_x_96:
[----:B0-----:R0:W1:Y:S02]  /*6120*/  SYNCS.PHASECHK.TRANS64.TRYWAIT P0, [R9+URZ], R4 ;  /* 0x00000004090075a7 */ /* 0x001064000800017f */
[----:B-1----:R-:W-:Y:S05]  /*6130*/  @!P0 NANOSLEEP.SYNCS 0x989680 ;  /* 0x009896800000895d */ /* 0x002fea0003900000 */
[----:B------:R-:W1:Y:S02]  /*6140*/  @!P0 SYNCS.PHASECHK.TRANS64 P0, [R9+URZ], R4 ;  /* 0x00000004090085a7 */ /* 0x000e64000800007f */
[----:B-1----:R-:W-:Y:S05]  /*6150*/  @!P0 BRA `(.L_x_96) ;  /* 0xfffffffc00f08947 */ /* 0x002fea000383ffff */
[----:B------:R-:W-:Y:S05]  /*6160*/  BRA `(.L_x_120) ;  /* 0xfffffff400807947 */ /* 0x000fea000383ffff */
.L_x_97:
[----:B0-----:R0:W1:Y:S02]  /*6170*/  SYNCS.PHASECHK.TRANS64.TRYWAIT P0, [R6+URZ], R5 ;  /* 0x00000005060075a7 */ /* 0x001064000800017f */
[----:B-1----:R-:W-:Y:S05]  /*6180*/  @!P0 NANOSLEEP.SYNCS 0x989680 ;  /* 0x009896800000895d */ /* 0x002fea0003900000 */
[----:B------:R-:W1:Y:S02]  /*6190*/  @!P0 SYNCS.PHASECHK.TRANS64 P0, [R6+URZ], R5 ;  /* 0x00000005060085a7 */ /* 0x000e64000800007f */
[----:B-1----:R-:W-:Y:S05]  /*61a0*/  @!P0 BRA `(.L_x_97) ;  /* 0xfffffffc00f08947 */ /* 0x002fea000383ffff */
[----:B------:R-:W-:Y:S05]  /*61b0*/  BRA `(.L_x_121) ;  /* 0xfffffff400907947 */ /* 0x000fea000383ffff */
.L_x_98:
[----:B0-----:R0:W1:Y:S02]  /*61c0*/  SYNCS.PHASECHK.TRANS64.TRYWAIT P0, [R9+URZ], R4 ;  /* 0x00000004090075a7 */ /* 0x001064000800017f */
[----:B-1----:R-:W-:Y:S05]  /*61d0*/  @!P0 NANOSLEEP.SYNCS 0x989680 ;  /* 0x009896800000895d */ /* 0x002fea0003900000 */
[----:B------:R-:W1:Y:S02]  /*61e0*/  @!P0 SYNCS.PHASECHK.TRANS64 P0, [R9+URZ], R4 ;  /* 0x00000004090085a7 */ /* 0x000e64000800007f */
[----:B-1----:R-:W-:Y:S05]  /*61f0*/  @!P0 BRA `(.L_x_98) ;  /* 0xfffffffc00f08947 */ /* 0x002fea000383ffff */
[----:B------:R-:W-:Y:S05]  /*6200*/  BRA `(.L_x_122) ;  /* 0xfffffff400a07947 */ /* 0x000fea000383ffff */
.L_x_99:
[----:B0-----:R0:W1:Y:S02]  /*6210*/  SYNCS.PHASECHK.TRANS64.TRYWAIT P0, [R6+URZ], R5 ;  /* 0x00000005060075a7 */ /* 0x001064000800017f */
[----:B-1----:R-:W-:Y:S05]  /*6220*/  @!P0 NANOSLEEP.SYNCS 0x989680 ;  /* 0x009896800000895d */ /* 0x002fea0003900000 */
[----:B------:R-:W1:Y:S02]  /*6230*/  @!P0 SYNCS.PHASECHK.TRANS64 P0, [R6+URZ], R5 ;  /* 0x00000005060085a7 */ /* 0x000e64000800007f */
[----:B-1----:R-:W-:Y:S05]  /*6240*/  @!P0 BRA `(.L_x_99) ;  /* 0xfffffffc00f08947 */ /* 0x002fea000383ffff */
[----:B------:R-:W-:Y:S05]  /*6250*/  BRA `(.L_x_123) ;  /* 0xfffffff400b07947 */ /* 0x000fea000383ffff */
.L_x_100:
[----:B0-----:R0:W1:Y:S02]  /*6260*/  SYNCS.PHASECHK.TRANS64.TRYWAIT P0, [R9+URZ], R4 ;  /* 0x00000004090075a7 */ /* 0x001064000800017f */
[----:B-1----:R-:W-:Y:S05]  /*6270*/  @!P0 NANOSLEEP.SYNCS 0x989680 ;  /* 0x009896800000895d */ /* 0x002fea0003900000 */
[----:B------:R-:W1:Y:S02]  /*6280*/  @!P0 SYNCS.PHASECHK.TRANS64 P0, [R9+URZ], R4 ;  /* 0x00000004090085a7 */ /* 0x000e64000800007f */
[----:B-1----:R-:W-:Y:S05]  /*6290*/  @!P0 BRA `(.L_x_100) ;  /* 0xfffffffc00f08947 */ /* 0x002fea000383ffff */
[----:B------:R-:W-:Y:S05]  /*62a0*/  BRA `(.L_x_124) ;  /* 0xfffffff400c07947 */ /* 0x000fea000383ffff */
.L_x_101:
[----:B0-----:R0:W1:Y:S02]  /*62b0*/  SYNCS.PHASECHK.TRANS64.TRYWAIT P0, [R6+URZ], R5 ;  /* 0x00000005060075a7 */ /* 0x001064000800017f */
[----:B-1----:R-:W-:Y:S05]  /*62c0*/  @!P0 NANOSLEEP.SYNCS 0x989680 ;  /* 0x009896800000895d */ /* 0x002fea0003900000 */
[----:B------:R-:W1:Y:S02]  /*62d0*/  @!P0 SYNCS.PHASECHK.TRANS64 P0, [R6+URZ], R5 ;  /* 0x00000005060085a7 */ /* 0x000e64000800007f */
[----:B-1----:R-:W-:Y:S05]  /*62e0*/  @!P0 BRA `(.L_x_101) ;  /* 0xfffffffc00f08947 */ /* 0x002fea000383ffff */
[----:B------:R-:W-:Y:S05]  /*62f0*/  BRA `(.L_x_125) ;  /* 0xfffffff400d07947 */ /* 0x000fea000383ffff */
.L_x_102:
[----:B0-----:R0:W1:Y:S02]  /*6300*/  SYNCS.PHASECHK.TRANS64.TRYWAIT P0, [R9+URZ], R4 ;  /* 0x00000004090075a7 */ /* 0x001064000800017f */
[----:B-1----:R-:W-:Y:S05]  /*6310*/  @!P0 NANOSLEEP.SYNCS 0x989680 ;  /* 0x009896800000895d */ /* 0x002fea0003900000 */
[----:B------:R-:W1:Y:S02]  /*6320*/  @!P0 SYNCS.PHASECHK.TRANS64 P0, [R9+URZ], R4 ;  /* 0x00000004090085a7 */ /* 0x000e64000800007f */
[----:B-1----:R-:W-:Y:S05]  /*6330*/  @!P0 BRA `(.L_x_102) ;  /* 0xfffffffc00f08947 */ /* 0x002fea000383ffff */
[----:B------:R-:W-:Y:S05]  /*6340*/  BRA `(.L_x_126) ;  /* 0xfffffff400e07947 */ /* 0x000fea000383ffff */
.L_x_103:
[----:B0-----:R0:W1:Y:S02]  /*6350*/  SYNCS.PHASECHK.TRANS64.TRYWAIT P0, [R6+URZ], R5 ;  /* 0x00000005060075a7 */ /* 0x001064000800017f */
[----:B-1----:R-:W-:Y:S05]  /*6360*/  @!P0 NANOSLEEP.SYNCS 0x989680 ;  /* 0x009896800000895d */ /* 0x002fea0003900000 */
[----:B------:R-:W1:Y:S02]  /*6370*/  @!P0 SYNCS.PHASECHK.TRANS64 P0, [R6+URZ], R5 ;  /* 0x00000005060085a7 */ /* 0x000e64000800007f */
[----:B-1----:R-:W-:Y:S05]  /*6380*/  @!P0 BRA `(.L_x_103) ;  /* 0xfffffffc00f08947 */ /* 0x002fea000383ffff */
[----:B------:R-:W-:Y:S05]  /*6390*/  BRA `(.L_x_127) ;  /* 0xfffffff400f07947 */ /* 0x000fea000383ffff */
.L_x_104:
[----:B0-----:R0:W1:Y:S02]  /*63a0*/  SYNCS.PHASECHK.TRANS64.TRYWAIT P0, [R9+URZ], R4 ;  /* 0x00000004090075a7 */ /* 0x001064000800017f */
[----:B-1----:R-:W-:Y:S05]  /*63b0*/  @!P0 NANOSLEEP.SYNCS 0x989680 ;  /* 0x009896800000895d */ /* 0x002fea0003900000 */
[----:B------:R-:W1:Y:S02]  /*63c0*/  @!P0 SYNCS.PHASECHK.TRANS64 P0, [R9+URZ], R4 ;  /* 0x00000004090085a7 */ /* 0x000e64000800007f */
[----:B-1----:R-:W-:Y:S05]  /*63d0*/  @!P0 BRA `(.L_x_104) ;  /* 0xfffffffc00f08947 */ /* 0x002fea000383ffff */
[----:B------:R-:W-:Y:S05]  /*63e0*/  BRA `(.L_x_128) ;  /* 0xfffffff800007947 */ /* 0x000fea000383ffff */
.L_x_105:
[----:B0-----:R0:W1:Y:S02]  /*63f0*/  SYNCS.PHASECHK.TRANS64.TRYWAIT P0, [R8+URZ], R5 ;  /* 0x00000005080075a7 */ /* 0x001064000800017f */
[----:B-1----:R-:W-:Y:S05]  /*6400*/  @!P0 NANOSLEEP.SYNCS 0x989680 ;  /* 0x009896800000895d */ /* 0x002fea0003900000 */
[----:B------:R-:W1:Y:S02]  /*6410*/  @!P0 SYNCS.PHASECHK.TRANS64 P0, [R8+URZ], R5 ;  /* 0x00000005080085a7 */ /* 0x000e64000800007f */
[----:B-1----:R-:W-:Y:S05]  /*6420*/  @!P0 BRA `(.L_x_105) ;  /* 0xfffffffc00f08947 */ /* 0x002fea000383ffff */
[----:B------:R-:W-:Y:S05]  /*6430*/  BRA `(.L_x_129) ;  /* 0xfffffff800107947 */ /* 0x000fea000383ffff */
.L_x_106:
[----:B-1----:R1:W2:Y:S02]  /*6440*/  SYNCS.PHASECHK.TRANS64.TRYWAIT P0, [R11+URZ], R6 ;  /* 0x000000060b0075a7 */ /* 0x0022a4000800017f */
[----:B--2---:R-:W-:Y:S05]  /*6450*/  @!P0 NANOSLEEP.SYNCS 0x989680 ;  /* 0x009896800000895d */ /* 0x004fea0003900000 */
[----:B------:R-:W2:Y:S02]  /*6460*/  @!P0 SYNCS.PHASECHK.TRANS64 P0, [R11+URZ], R6 ;  /* 0x000000060b0085a7 */ /* 0x000ea4000800007f */
[----:B--2---:R-:W-:Y:S05]  /*6470*/  @!P0 BRA `(.L_x_106) ;  /* 0xfffffffc00f08947 */ /* 0x004fea000383ffff */
[----:B------:R-:W-:Y:S05]  /*6480*/  BRA `(.L_x_130) ;  /* 0xfffffff800187947 */ /* 0x000fea000383ffff */
.L_x_131:
[----:B------:R-:W-:-:S00]  /*6490*/  BRA `(.L_x_131) ;  /* 0xfffffffc00fc7947 */ /* 0x000fc0000383ffff */
[----:B------:R-:W-:-:S00]  /*64a0*/  NOP ;  /* 0x0000000000007918 */ /* 0x000fc00000000000 */
        /* <DEDUP_REMOVED lines=13> */
.L_x_132:


//--------------------- .nv.shared._ZN7cutlass13device_kernelINS_4gemm6kernel13GemmUniversalIN4cute5tupleIJiiiiEEENS1_10collective13CollectiveMmaINS1_37MainloopSm90TmaGmmaWarpSpecializedFP8ILi17ENS5_IJNS4_1CILi1EEESB_SB_EEENS1_35KernelTmaWarpSpecializedCooperativeEEENS5_IJNSA_ILi192EEENSA_ILi16EEENSA_ILi64EEEEEENS_12float_e4m3_tENS5_IJlSB_lEEESJ_SK_NS4_8TiledMMAINS4_8MMA_AtomIJNS4_4SM904GMMA30MMA_64x16x32_F32E4M3E4M3_SS_TNILNSO_7ScaleInE1ELSQ_1EEEEEENS4_6LayoutINS5_IJNSA_ILi2EEESB_SB_EEENS5_IJSB_NSA_ILi0EEESW_EEEEENS5_IJNS4_10UnderscoreESZ_SZ_EEEEENS4_13SM90_TMA_LOADENS4_14ComposedLayoutINS4_7SwizzleILi2ELi4ELi3EEENS4_18smem_ptr_flag_bitsILi8EEENST_INS5_IJNSA_ILi8EEESH_EEENS5_IJSH_SB_EEEEEEEvNS4_8identityES12_S1C_vS1D_EENS_8epilogue10collective6detail29Sm90TmaWarpSpecializedAdapterINS1G_15DefaultEpilogueISJ_SK_SK_NS1F_6thread17LinearCombinationISJ_Li1EffLNS1K_9ScaleType4KindE0ELNS_15FloatRoundStyleE2ESJ_EENS1_15EpilogueDefaultEEEEEvvEEEEvNT_6ParamsE --------------------------
	.section	.nv.shared._ZN7cutlass13device_kernelINS_4gemm6kernel13GemmUniversalIN4cute5tupleIJiiiiEEENS1_10collective13CollectiveMmaINS1_37MainloopSm90TmaGmmaWarpSpecializedFP8ILi17ENS5_IJNS4_1CILi1EEESB_SB_EEENS1_35KernelTmaWarpSpecializedCooperativeEEENS5_IJNSA_ILi192EEENSA_ILi16EEENSA_ILi64EEEEEENS_12float_e4m3_tENS5_IJlSB_lEEESJ_SK_NS4_8TiledMMAINS4_8MMA_AtomIJNS4_4SM904GMMA30MMA_64x16x32_F32E4M3E4M3_SS_TNILNSO_7ScaleInE1ELSQ_1EEEEEENS4_6LayoutINS5_IJNSA_ILi2EEESB_SB_EEENS5_IJSB_NSA_ILi0EEESW_EEEEENS5_IJNS4_10UnderscoreESZ_SZ_EEEEENS4_13SM90_TMA_LOADENS4_14ComposedLayoutINS4_7SwizzleILi2ELi4ELi3EEENS4_18smem_ptr_flag_bitsILi8EEENST_INS5_IJNSA_ILi8EEESH_EEENS5_IJSH_SB_EEEEEEEvNS4_8identityES12_S1C_vS1D_EENS_8epilogue10collective6detail29Sm90TmaWarpSpecializedAdapterINS1G_15DefaultEpilogueISJ_SK_SK_NS1F_6thread17LinearCombinationISJ_Li1EffLNS1K_9ScaleType4KindE0ELNS_15FloatRoundStyleE2ESJ_EENS1_15EpilogueDefaultEEEEEvvEEEEvNT_6ParamsE,"aw",@nobits
	.sectionflags	@""
	.align	16
	.zero		1024


//--------------------- .nv.shared.reserved.0     --------------------------
	.section	.nv.shared.reserved.0,"aw",@nobits
	.weak		__nv_reservedSMEM_offset_0_alias
	.size		__nv_reservedSMEM_offset_0_alias, 0, 0
	.other		__nv_reservedSMEM_offset_0_alias,@"STO_CUDA_RESERVED_SHARED STV_DEFAULT"
__nv_reservedSMEM_offset_0_alias:
	.zero		0


//--------------------- .nv.global                --------------------------
	.section	.nv.global,"aw",@nobits
.nv.global:
	.type		_ZN40_INTERNAL_29753f1a_4_k_cu_c6643949_104244cute1_E,@object
	.size		_ZN40_INTERNAL_29753f1a_4_k_cu_c6643949_104244cute1_E,(_ZN40_INTERNAL_29753f1a_4_k_cu_c6643949_104244cuda3std3__45__cpo6cbeginE - _ZN40_INTERNAL_29753f1a_4_k_cu_c6643949_104244cute1_E)
_ZN40_INTERNAL_29753f1a_4_k_cu_c6643949_104244cute1_E:
	.zero		1
	.type		_ZN40_INTERNAL_29753f1a_4_k_cu_c6643949_104244cuda3std3__45__cpo6cbeginE,@object
	.size		_ZN40_INTERNAL_29753f1a_4_k_cu_c6643949_104244cuda3std3__45__cpo6cbeginE,(_ZN40_INTERNAL_29753f1a_4_k_cu_c6643949_104244cuda3std3__48in_placeE - _ZN40_INTERNAL_29753f1a_4_k_cu_c6643949_104244cuda3std3__45__cpo6cbeginE)
_ZN40_INTERNAL_29753f1a_4_k_cu_c6643949_104244cuda3std3__45__cpo6cbeginE:
	.zero		1
	.type		_ZN40_INTERNAL_29753f1a_4_k_cu_c6643949_104244cuda3std3__48in_placeE,@object
	.size		_ZN40_INTERNAL_29753f1a_4_k_cu_c6643949_104244cuda3std3__48in_placeE,(_ZN40_INTERNAL_29753f1a_4_k_cu_c6643949_104244cuda3std6ranges3__45__cpo9iter_moveE - _ZN40_INTERNAL_29753f1a_4_k_cu_c6643949_104244cuda3std3__48in_placeE)
_ZN40_INTERNAL_29753f1a_4_k_cu_c6643949_104244cuda3std3__48in_placeE:
	.zero		1
	.type		_ZN40_INTERNAL_29753f1a_4_k_cu_c6643949_104244cuda3std6ranges3__45__cpo9iter_moveE,@object
	.size		_ZN40_INTERNAL_29753f1a_4_k_cu_c6643949_104244cuda3std6ranges3__45__cpo9iter_moveE,(_ZN40_INTERNAL_29753f1a_4_k_cu_c6643949_104244cuda3std3__45__cpo5beginE - _ZN40_INTERNAL_29753f1a_4_k_cu_c6643949_104244cuda3std6ranges3__45__cpo9iter_moveE)
_ZN40_INTERNAL_29753f1a_4_k_cu_c6643949_104244cuda3std6ranges3__45__cpo9iter_moveE:
	.zero		1
	.type		_ZN40_INTERNAL_29753f1a_4_k_cu_c6643949_104244cuda3std3__45__cpo5beginE,@object
	.size		_ZN40_INTERNAL_29753f1a_4_k_cu_c6643949_104244cuda3std3__45__cpo5beginE,(_ZN40_INTERNAL_29753f1a_4_k_cu_c6643949_104244cuda3std3__442_GLOBAL__N__29753f1a_4_k_cu_c6643949_104246ignoreE - _ZN40_INTERNAL_29753f1a_4_k_cu_c6643949_104244cuda3std3__45__cpo5beginE)
_ZN40_INTERNAL_29753f1a_4_k_cu_c6643949_104244cuda3std3__45__cpo5beginE:
	.zero		1
	.type		_ZN40_INTERNAL_29753f1a_4_k_cu_c6643949_104244cuda3std3__442_GLOBAL__N__29753f1a_4_k_cu_c6643949_104246ignoreE,@object
	.size		_ZN40_INTERNAL_29753f1a_4_k_cu_c6643949_104244cuda3std3__442_GLOBAL__N__29753f1a_4_k_cu_c6643949_104246ignoreE,(_ZN40_INTERNAL_29753f1a_4_k_cu_c6643949_104244cute7productE - _ZN40_INTERNAL_29753f1a_4_k_cu_c6643949_104244cuda3std3__442_GLOBAL__N__29753f1a_4_k_cu_c6643949_104246ignoreE)
_ZN40_INTERNAL_29753f1a_4_k_cu_c6643949_104244cuda3std3__442_GLOBAL__N__29753f1a_4_k_cu_c6643949_104246ignoreE:
	.zero		1
	.type		_ZN40_INTERNAL_29753f1a_4_k_cu_c6643949_104244cute7productE,@object
	.size		_ZN40_INTERNAL_29753f1a_4_k_cu_c6643949_104244cute7productE,(_ZN40_INTERNAL_29753f1a_4_k_cu_c6643949_104244cuda3std3__45__cpo3endE - _ZN40_INTERNAL_29753f1a_4_k_cu_c6643949_104244cute7productE)
_ZN40_INTERNAL_29753f1a_4_k_cu_c6643949_104244cute7productE:
	.zero		1
	.type		_ZN40_INTERNAL_29753f1a_4_k_cu_c6643949_104244cuda3std3__45__cpo3endE,@object
	.size		_ZN40_INTERNAL_29753f1a_4_k_cu_c6643949_104244cuda3std3__45__cpo3endE,(_ZN40_INTERNAL_29753f1a_4_k_cu_c6643949_104244cuda3std3__419piecewise_constructE - _ZN40_INTERNAL_29753f1a_4_k_cu_c6643949_104244cuda3std3__45__cpo3endE)
_ZN40_INTERNAL_29753f1a_4_k_cu_c6643949_104244cuda3std3__45__cpo3endE:
	.zero		1
	.type		_ZN40_INTERNAL_29753f1a_4_k_cu_c6643949_104244cuda3std3__419piecewise_constructE,@object
	.size		_ZN40_INTERNAL_29753f1a_4_k_cu_c6643949_104244cuda3std3__419piecewise_constructE,(_ZN40_INTERNAL_29753f1a_4_k_cu_c6643949_104244cuda3std3__45__cpo4cendE - _ZN40_INTERNAL_29753f1a_4_k_cu_c6643949_104244cuda3std3__419piecewise_constructE)
_ZN40_INTERNAL_29753f1a_4_k_cu_c6643949_104244cuda3std3__419piecewise_constructE:
	.zero		1
	.type		_ZN40_INTERNAL_29753f1a_4_k_cu_c6643949_104244cuda3std3__45__cpo4cendE,@object
	.size		_ZN40_INTERNAL_29753f1a_4_k_cu_c6643949_104244cuda3std3__45__cpo4cendE,(_ZN40_INTERNAL_29753f1a_4_k_cu_c6643949_104244cuda3std6ranges3__45__cpo4swapE - _ZN40_INTERNAL_29753f1a_4_k_cu_c6643949_104244cuda3std3__45__cpo4cendE)
_ZN40_INTERNAL_29753f1a_4_k_cu_c6643949_104244cuda3std3__45__cpo4cendE:
	.zero		1
	.type		_ZN40_INTERNAL_29753f1a_4_k_cu_c6643949_104244cuda3std6ranges3__45__cpo4swapE,@object
	.size		_ZN40_INTERNAL_29753f1a_4_k_cu_c6643949_104244cuda3std6ranges3__45__cpo4swapE,(.L_7 - _ZN40_INTERNAL_29753f1a_4_k_cu_c6643949_104244cuda3std6ranges3__45__cpo4swapE)
_ZN40_INTERNAL_29753f1a_4_k_cu_c6643949_104244cuda3std6ranges3__45__cpo4swapE:
	.zero		1
.L_7:


//--------------------- .nv.constant0._ZN7cutlass13device_kernelINS_4gemm6kernel13GemmUniversalIN4cute5tupleIJiiiiEEENS1_10collective13CollectiveMmaINS1_37MainloopSm90TmaGmmaWarpSpecializedFP8ILi17ENS5_IJNS4_1CILi1EEESB_SB_EEENS1_35KernelTmaWarpSpecializedCooperativeEEENS5_IJNSA_ILi192EEENSA_ILi16EEENSA_ILi64EEEEEENS_12float_e4m3_tENS5_IJlSB_lEEESJ_SK_NS4_8TiledMMAINS4_8MMA_AtomIJNS4_4SM904GMMA30MMA_64x16x32_F32E4M3E4M3_SS_TNILNSO_7ScaleInE1ELSQ_1EEEEEENS4_6LayoutINS5_IJNSA_ILi2EEESB_SB_EEENS5_IJSB_NSA_ILi0EEESW_EEEEENS5_IJNS4_10UnderscoreESZ_SZ_EEEEENS4_13SM90_TMA_LOADENS4_14ComposedLayoutINS4_7SwizzleILi2ELi4ELi3EEENS4_18smem_ptr_flag_bitsILi8EEENST_INS5_IJNSA_ILi8EEESH_EEENS5_IJSH_SB_EEEEEEEvNS4_8identityES12_S1C_vS1D_EENS_8epilogue10collective6detail29Sm90TmaWarpSpecializedAdapterINS1G_15DefaultEpilogueISJ_SK_SK_NS1F_6thread17LinearCombinationISJ_Li1EffLNS1K_9ScaleType4KindE0ELNS_15FloatRoundStyleE2ESJ_EENS1_15EpilogueDefaultEEEEEvvEEEEvNT_6ParamsE --------------------------
	.section	.nv.constant0._ZN7cutlass13device_kernelINS_4gemm6kernel13GemmUniversalIN4cute5tupleIJiiiiEEENS1_10collective13CollectiveMmaINS1_37MainloopSm90TmaGmmaWarpSpecializedFP8ILi17ENS5_IJNS4_1CILi1EEESB_SB_EEENS1_35KernelTmaWarpSpecializedCooperativeEEENS5_IJNSA_ILi192EEENSA_ILi16EEENSA_ILi64EEEEEENS_12float_e4m3_tENS5_IJlSB_lEEESJ_SK_NS4_8TiledMMAINS4_8MMA_AtomIJNS4_4SM904GMMA30MMA_64x16x32_F32E4M3E4M3_SS_TNILNSO_7ScaleInE1ELSQ_1EEEEEENS4_6LayoutINS5_IJNSA_ILi2EEESB_SB_EEENS5_IJSB_NSA_ILi0EEESW_EEEEENS5_IJNS4_10UnderscoreESZ_SZ_EEEEENS4_13SM90_TMA_LOADENS4_14ComposedLayoutINS4_7SwizzleILi2ELi4ELi3EEENS4_18smem_ptr_flag_bitsILi8EEENST_INS5_IJNSA_ILi8EEESH_EEENS5_IJSH_SB_EEEEEEEvNS4_8identityES12_S1C_vS1D_EENS_8epilogue10collective6detail29Sm90TmaWarpSpecializedAdapterINS1G_15DefaultEpilogueISJ_SK_SK_NS1F_6thread17LinearCombinationISJ_Li1EffLNS1K_9ScaleType4KindE0ELNS_15FloatRoundStyleE2ESJ_EENS1_15EpilogueDefaultEEEEEvvEEEEvNT_6ParamsE,"a",@progbits
	.sectionflags	@""
	.align	4
.nv.constant0._ZN7cutlass13device_kernelINS_4gemm6kernel13GemmUniversalIN4cute5tupleIJiiiiEEENS1_10collective13CollectiveMmaINS1_37MainloopSm90TmaGmmaWarpSpecializedFP8ILi17ENS5_IJNS4_1CILi1EEESB_SB_EEENS1_35KernelTmaWarpSpecializedCooperativeEEENS5_IJNSA_ILi192EEENSA_ILi16EEENSA_ILi64EEEEEENS_12float_e4m3_tENS5_IJlSB_lEEESJ_SK_NS4_8TiledMMAINS4_8MMA_AtomIJNS4_4SM904GMMA30MMA_64x16x32_F32E4M3E4M3_SS_TNILNSO_7ScaleInE1ELSQ_1EEEEEENS4_6LayoutINS5_IJNSA_ILi2EEESB_SB_EEENS5_IJSB_NSA_ILi0EEESW_EEEEENS5_IJNS4_10UnderscoreESZ_SZ_EEEEENS4_13SM90_TMA_LOADENS4_14ComposedLayoutINS4_7SwizzleILi2ELi4ELi3EEENS4_18smem_ptr_flag_bitsILi8EEENST_INS5_IJNSA_ILi8EEESH_EEENS5_IJSH_SB_EEEEEEEvNS4_8identityES12_S1C_vS1D_EENS_8epilogue10collective6detail29Sm90TmaWarpSpecializedAdapterINS1G_15DefaultEpilogueISJ_SK_SK_NS1F_6thread17LinearCombinationISJ_Li1EffLNS1K_9ScaleType4KindE0ELNS_15FloatRoundStyleE2ESJ_EENS1_15EpilogueDefaultEEEEEvvEEEEvNT_6ParamsE:
	.zero		1664


//--------------------- SYMBOLS --------------------------

	.type		.nv.reservedSmem.offset0,@object
	.size		.nv.reservedSmem.offset0,0x4
